	.target	sm_90a

	.elftype	@"ET_EXEC"


//--------------------- .note.nv.tkinfo           --------------------------
	.section	.note.nv.tkinfo,"",@"SHT_NOTE"
	.sectionflags	@"SHF_NOTE_NV_TKINFO"
	.tkinfo
        /*0018*/ 	.word	0x00000002
        /*0030*/ 	.string	""
        /*0030*/ 	.string	"ptxas"
        /*0030*/ 	.string	"Cuda compilation tools, release 13.0, V13.0.88"
        /*0030*/ 	.string	"Build cuda_13.0.r13.0/compiler.36424714_0"
        /*0030*/ 	.string	"-v  -suppress-debug-info  -lineinfo  -arch sm_90a "



//--------------------- .note.nv.cuinfo           --------------------------
	.section	.note.nv.cuinfo,"",@"SHT_NOTE"
	.sectionflags	@"SHF_NOTE_NV_CUINFO"
        /*0018*/ 	.short	0x0002
        /*001a*/ 	.short	0x005a
        /*001c*/ 	.short	0x0082
	.zero		2


//--------------------- .nv.info                  --------------------------
	.section	.nv.info,"",@"SHT_CUDA_INFO"
	.align	4


	//----- nvinfo : EIATTR_REGCOUNT
	.align		4
        /*0000*/ 	.byte	0x04, 0x2f
        /*0002*/ 	.short	(.L_1 - .L_0)
	.align		4
.L_0:
        /*0004*/ 	.word	index@(gluon_wgmma)
        /*0008*/ 	.word	0x0000009a


	//----- nvinfo : EIATTR_FRAME_SIZE
	.align		4
.L_1:
        /*000c*/ 	.byte	0x04, 0x11
        /*000e*/ 	.short	(.L_3 - .L_2)
	.align		4
.L_2:
        /*0010*/ 	.word	index@(gluon_wgmma)
        /*0014*/ 	.word	0x00000000


	//----- nvinfo : EIATTR_MIN_STACK_SIZE
	.align		4
.L_3:
        /*0018*/ 	.byte	0x04, 0x12
        /*001a*/ 	.short	(.L_5 - .L_4)
	.align		4
.L_4:
        /*001c*/ 	.word	index@(gluon_wgmma)
        /*0020*/ 	.word	0x00000000
.L_5:


//--------------------- .nv.compat                --------------------------
	.section	.nv.compat,"",@"SHT_CUDA_COMPAT_INFO"
	.align	4
        /*0000*/ 	.byte	0x02, 0x09, 0x01, 0x00, 0x02, 0x02, 0x04, 0x00, 0x02, 0x05, 0x05, 0x00, 0x03, 0x07, 0x01, 0x01
        /*0010*/ 	.byte	0x02, 0x03, 0x03, 0x00, 0x02, 0x06, 0x01, 0x00, 0x04, 0x0b, 0x08, 0x00, 0x00, 0x00, 0x00, 0x00
        /*0020*/ 	.byte	0x00, 0x00, 0x00, 0x00


//--------------------- .nv.info.gluon_wgmma      --------------------------
	.section	.nv.info.gluon_wgmma,"",@"SHT_CUDA_INFO"
	.sectionflags	@""
	.align	4


	//----- nvinfo : EIATTR_CUDA_API_VERSION
	.align		4
        /*0000*/ 	.byte	0x04, 0x37
        /*0002*/ 	.short	(.L_7 - .L_6)
.L_6:
        /*0004*/ 	.word	0x00000082


	//----- nvinfo : EIATTR_KPARAM_INFO
	.align		4
.L_7:
        /*0008*/ 	.byte	0x04, 0x17
        /*000a*/ 	.short	(.L_9 - .L_8)
.L_8:
        /*000c*/ 	.word	0x00000000
        /*0010*/ 	.short	0x000a
        /*0012*/ 	.short	0x0048
        /*0014*/ 	.byte	0x00, 0xf4, 0x21, 0x00


	//----- nvinfo : EIATTR_KPARAM_INFO
	.align		4
.L_9:
        /*0018*/ 	.byte	0x04, 0x17
        /*001a*/ 	.short	(.L_11 - .L_10)
.L_10:
        /*001c*/ 	.word	0x00000000
        /*0020*/ 	.short	0x0009
        /*0022*/ 	.short	0x0040
        /*0024*/ 	.byte	0x00, 0xf4, 0x21, 0x00


	//----- nvinfo : EIATTR_KPARAM_INFO
	.align		4
.L_11:
        /*0028*/ 	.byte	0x04, 0x17
        /*002a*/ 	.short	(.L_13 - .L_12)
.L_12:
        /*002c*/ 	.word	0x00000000
        /*0030*/ 	.short	0x0008
        /*0032*/ 	.short	0x0038
        /*0034*/ 	.byte	0x00, 0xf0, 0x21, 0x00


	//----- nvinfo : EIATTR_KPARAM_INFO
	.align		4
.L_13:
        /*0038*/ 	.byte	0x04, 0x17
        /*003a*/ 	.short	(.L_15 - .L_14)
.L_14:
        /*003c*/ 	.word	0x00000000
        /*0040*/ 	.short	0x0007
        /*0042*/ 	.short	0x0030
        /*0044*/ 	.byte	0x00, 0xf0, 0x21, 0x00


	//----- nvinfo : EIATTR_KPARAM_INFO
	.align		4
.L_15:
        /*0048*/ 	.byte	0x04, 0x17
        /*004a*/ 	.short	(.L_17 - .L_16)
.L_16:
        /*004c*/ 	.word	0x00000000
        /*0050*/ 	.short	0x0006
        /*0052*/ 	.short	0x0028
        /*0054*/ 	.byte	0x00, 0xf0, 0x21, 0x00


	//----- nvinfo : EIATTR_KPARAM_INFO
	.align		4
.L_17:
        /*0058*/ 	.byte	0x04, 0x17
        /*005a*/ 	.short	(.L_19 - .L_18)
.L_18:
        /*005c*/ 	.word	0x00000000
        /*0060*/ 	.short	0x0005
        /*0062*/ 	.short	0x0020
        /*0064*/ 	.byte	0x00, 0xf0, 0x11, 0x00


	//----- nvinfo : EIATTR_KPARAM_INFO
	.align		4
.L_19:
        /*0068*/ 	.byte	0x04, 0x17
        /*006a*/ 	.short	(.L_21 - .L_20)
.L_20:
        /*006c*/ 	.word	0x00000000
        /*0070*/ 	.short	0x0004
        /*0072*/ 	.short	0x001c
        /*0074*/ 	.byte	0x00, 0xf0, 0x11, 0x00


	//----- nvinfo : EIATTR_KPARAM_INFO
	.align		4
.L_21:
        /*0078*/ 	.byte	0x04, 0x17
        /*007a*/ 	.short	(.L_23 - .L_22)
.L_22:
        /*007c*/ 	.word	0x00000000
        /*0080*/ 	.short	0x0003
        /*0082*/ 	.short	0x0018
        /*0084*/ 	.byte	0x00, 0xf0, 0x11, 0x00


	//----- nvinfo : EIATTR_KPARAM_INFO
	.align		4
.L_23:
        /*0088*/ 	.byte	0x04, 0x17
        /*008a*/ 	.short	(.L_25 - .L_24)
.L_24:
        /*008c*/ 	.word	0x00000000
        /*0090*/ 	.short	0x0002
        /*0092*/ 	.short	0x0010
        /*0094*/ 	.byte	0x00, 0xf4, 0x21, 0x00


	//----- nvinfo : EIATTR_KPARAM_INFO
	.align		4
.L_25:
        /*0098*/ 	.byte	0x04, 0x17
        /*009a*/ 	.short	(.L_27 - .L_26)
.L_26:
        /*009c*/ 	.word	0x00000000
        /*00a0*/ 	.short	0x0001
        /*00a2*/ 	.short	0x0008
        /*00a4*/ 	.byte	0x00, 0xf4, 0x21, 0x00


	//----- nvinfo : EIATTR_KPARAM_INFO
	.align		4
.L_27:
        /*00a8*/ 	.byte	0x04, 0x17
        /*00aa*/ 	.short	(.L_29 - .L_28)
.L_28:
        /*00ac*/ 	.word	0x00000000
        /*00b0*/ 	.short	0x0000
        /*00b2*/ 	.short	0x0000
        /*00b4*/ 	.byte	0x00, 0xf4, 0x21, 0x00


	//----- nvinfo : EIATTR_SPARSE_MMA_MASK
	.align		4
.L_29:
        /*00b8*/ 	.byte	0x03, 0x50
        /*00ba*/ 	.short	0x0000


	//----- nvinfo : EIATTR_MAXREG_COUNT
	.align		4
        /*00bc*/ 	.byte	0x03, 0x1b
        /*00be*/ 	.short	0x00ff


	//----- nvinfo : EIATTR_NUM_BARRIERS
	.align		4
        /*00c0*/ 	.byte	0x02, 0x4c
        /*00c2*/ 	.byte	0x01
	.zero		1


	//----- nvinfo : EIATTR_MERCURY_ISA_VERSION
	.align		4
        /*00c4*/ 	.byte	0x03, 0x5f
        /*00c6*/ 	.short	0x0101


	//----- nvinfo : EIATTR_INT_WARP_WIDE_INSTR_OFFSETS
	.align		4
        /*00c8*/ 	.byte	0x04, 0x31
        /*00ca*/ 	.short	(.L_31 - .L_30)


	//   ....[0]....
.L_30:
        /*00cc*/ 	.word	0x00001300


	//   ....[1]....
        /*00d0*/ 	.word	0x00001320


	//   ....[2]....
        /*00d4*/ 	.word	0x000013d0


	//   ....[3]....
        /*00d8*/ 	.word	0x00001cc0


	//   ....[4]....
        /*00dc*/ 	.word	0x00001cd0


	//   ....[5]....
        /*00e0*/ 	.word	0x00001d70


	//   ....[6]....
        /*00e4*/ 	.word	0x00001d80


	//   ....[7]....
        /*00e8*/ 	.word	0x000026f0


	//   ....[8]....
        /*00ec*/ 	.word	0x00002700


	//----- nvinfo : EIATTR_COOP_GROUP_MASK_REGIDS
	.align		4
.L_31:
        /*00f0*/ 	.byte	0x04, 0x29
        /*00f2*/ 	.short	(.L_33 - .L_32)


	//   ....[0]....
.L_32:
        /*00f4*/ 	.word	0xffffffff


	//   ....[1]....
        /*00f8*/ 	.word	0xffffffff


	//   ....[2]....
        /*00fc*/ 	.word	0xffffffff


	//----- nvinfo : EIATTR_COOP_GROUP_INSTR_OFFSETS
	.align		4
.L_33:
        /*0100*/ 	.byte	0x04, 0x28
        /*0102*/ 	.short	(.L_35 - .L_34)


	//   ....[0]....
.L_34:
        /*0104*/ 	.word	0x00000150


	//   ....[1]....
        /*0108*/ 	.word	0x00000720


	//   ....[2]....
        /*010c*/ 	.word	0x00000cd0


	//----- nvinfo : EIATTR_MBARRIER_INSTR_OFFSETS
	.align		4
.L_35:
        /*0110*/ 	.byte	0x04, 0x39
        /*0112*/ 	.short	(.L_37 - .L_36)


	//   ....[0]....
.L_36:
        /*0114*/ 	.word	0x00001470
        /*0118*/ 	.word	0x000000ff
        /*011c*/ 	.word	0x0000c000
        /*0120*/ 	.short	0x0100
        /*0122*/ 	.byte	0x05
	.zero		1


	//   ....[1]....
        /*0124*/ 	.word	0x00001600
        /*0128*/ 	.word	0x000000ff
        /*012c*/ 	.word	0x0000c008
        /*0130*/ 	.short	0x0100
        /*0132*/ 	.byte	0x05
	.zero		1


	//   ....[2]....
        /*0134*/ 	.word	0x00001ea0
        /*0138*/ 	.word	0x000000ff
        /*013c*/ 	.word	0x0000c000
        /*0140*/ 	.short	0x010a
        /*0142*/ 	.byte	0x1f
	.zero		1


	//   ....[3]....
        /*0144*/ 	.word	0x00002180
        /*0148*/ 	.word	0x000000ff
        /*014c*/ 	.word	0x0000c000
        /*0150*/ 	.short	0x0108
        /*0152*/ 	.byte	0x05
	.zero		1


	//   ....[4]....
        /*0154*/ 	.word	0x00002280
        /*0158*/ 	.word	0x000000ff
        /*015c*/ 	.word	0x0000c008
        /*0160*/ 	.short	0x0108
        /*0162*/ 	.byte	0x05
	.zero		1


	//   ....[5]....
        /*0164*/ 	.word	0x00002790
        /*0168*/ 	.word	0x000000ff
        /*016c*/ 	.word	0x0000c000
        /*0170*/ 	.short	0x010a
        /*0172*/ 	.byte	0x1f
	.zero		1


	//----- nvinfo : EIATTR_NUM_MBARRIERS
	.align		4
.L_37:
        /*0174*/ 	.byte	0x03, 0x38
        /*0176*/ 	.short	0x0002


	//----- nvinfo : EIATTR_EXIT_INSTR_OFFSETS
	.align		4
        /*0178*/ 	.byte	0x04, 0x1c
        /*017a*/ 	.short	(.L_39 - .L_38)


	//   ....[0]....
.L_38:
        /*017c*/ 	.word	0x00002780


	//----- nvinfo : EIATTR_REQNTID
	.align		4
.L_39:
        /*0180*/ 	.byte	0x04, 0x10
        /*0182*/ 	.short	(.L_41 - .L_40)
.L_40:
        /*0184*/ 	.word	0x00000100
        /*0188*/ 	.word	0x00000001
        /*018c*/ 	.word	0x00000001


	//----- nvinfo : EIATTR_CRS_STACK_SIZE
	.align		4
.L_41:
        /*0190*/ 	.byte	0x04, 0x1e
        /*0192*/ 	.short	(.L_43 - .L_42)
.L_42:
        /*0194*/ 	.word	0x00000000


	//----- nvinfo : EIATTR_CBANK_PARAM_SIZE
	.align		4
.L_43:
        /*0198*/ 	.byte	0x03, 0x19
        /*019a*/ 	.short	0x0050


	//----- nvinfo : EIATTR_PARAM_CBANK
	.align		4
        /*019c*/ 	.byte	0x04, 0x0a
        /*019e*/ 	.short	(.L_45 - .L_44)
	.align		4
.L_44:
        /*01a0*/ 	.word	index@(.nv.constant0.gluon_wgmma)
        /*01a4*/ 	.short	0x0210
        /*01a6*/ 	.short	0x0050


	//----- nvinfo : EIATTR_SW_WAR
	.align		4
.L_45:
        /*01a8*/ 	.byte	0x04, 0x36
        /*01aa*/ 	.short	(.L_47 - .L_46)
.L_46:
        /*01ac*/ 	.word	0x00000008
.L_47:


//--------------------- .nv.callgraph             --------------------------
	.section	.nv.callgraph,"",@"SHT_CUDA_CALLGRAPH"
	.align	4
	.sectionentsize	8
	.align		4
        /*0000*/ 	.word	0x00000000
	.align		4
        /*0004*/ 	.word	0xffffffff
	.align		4
        /*0008*/ 	.word	0x00000000
	.align		4
        /*000c*/ 	.word	0xfffffffe
	.align		4
        /*0010*/ 	.word	0x00000000
	.align		4
        /*0014*/ 	.word	0xfffffffd
	.align		4
        /*0018*/ 	.word	0x00000000
	.align		4
        /*001c*/ 	.word	0xfffffffc


//--------------------- .text.gluon_wgmma         --------------------------
	.section	.text.gluon_wgmma,"ax",@progbits
	.align	128
        .global         gluon_wgmma
        .type           gluon_wgmma,@function
        .size           gluon_wgmma,(.L_x_52 - gluon_wgmma)
        .other          gluon_wgmma,@"STO_CUDA_ENTRY STV_DEFAULT"
gluon_wgmma:
.text.gluon_wgmma:
[----:B------:R-:W-:Y:S01]  /*0000*/  LDC R1, c[0x0][0x28] ;  /* 0x00000a00ff017b82 */ /* 0x000fe20000000800 */
[----:B------:R-:W1:Y:S07]  /*0010*/  S2R R0, SR_TID.X ;  /* 0x0000000000007919 */ /* 0x000e6e0000002100 */
[----:B------:R-:W2:Y:S01]  /*0020*/  S2UR UR4, SR_CgaCtaId ;  /* 0x00000000000479c3 */ /* 0x000ea20000008800 */
[----:B------:R-:W-:Y:S01]  /*0030*/  UMOV UR5, 0x400 ;  /* 0x0000040000057882 */ /* 0x000fe20000000000 */
[----:B------:R-:W-:Y:S01]  /*0040*/  ULDC UR7, c[0x0][0xc] ;  /* 0x0000030000077ab9 */ /* 0x000fe20000000800 */
[----:B------:R-:W-:Y:S01]  /*0050*/  ULDC.64 UR24, c[0x0][0x250] ;  /* 0x0000940000187ab9 */ /* 0x000fe20000000a00 */
[----:B------:R-:W-:Y:S04]  /*0060*/  BSSY B0, `(.L_x_0) ;  /* 0x000001e000007945 */ /* 0x000fe80003800000 */
[----:B------:R-:W3:Y:S08]  /*0070*/  LDC R4, c[0x0][0x228] ;  /* 0x00008a00ff047b82 */ /* 0x000ef00000000800 */
[----:B------:R-:W4:Y:S08]  /*0080*/  LDC R15, c[0x0][0x230] ;  /* 0x00008c00ff0f7b82 */ /* 0x000f300000000800 */
[----:B------:R-:W-:Y:S01]  /*0090*/  S2UR UR28, SR_CTAID.Y ;  /* 0x00000000001c79c3 */ /* 0x000fe20000002600 */
[----:B--2---:R-:W-:-:S03]  /*00a0*/  ULEA UR5, UR4, UR5, 0x18 ;  /* 0x0000000504057291 */ /* 0x004fc6000f8ec03f */
[----:B------:R-:W-:Y:S01]  /*00b0*/  ULDC UR4, c[0x0][0x10] ;  /* 0x0000040000047ab9 */ /* 0x000fe20000000800 */
[----:B-1----:R-:W-:-:S03]  /*00c0*/  LOP3.LUT R6, R0, 0xff, RZ, 0xc0, !PT ;  /* 0x000000ff00067812 */ /* 0x002fc600078ec0ff */
[----:B------:R-:W1:Y:S01]  /*00d0*/  S2UR UR6, SR_CTAID.Z ;  /* 0x00000000000679c3 */ /* 0x000e620000002700 */
[----:B---3--:R-:W-:Y:S01]  /*00e0*/  VIADD R4, R4, 0xffffffff ;  /* 0xffffffff04047836 */ /* 0x008fe20000000000 */
[C---:B------:R-:W-:Y:S02]  /*00f0*/  ISETP.GE.U32.AND P0, PT, R6.reuse, 0x20, PT ;  /* 0x000000200600780c */ /* 0x040fe40003f06070 */
[C---:B------:R-:W-:Y:S02]  /*0100*/  ISETP.NE.U32.AND P2, PT, R6.reuse, RZ, PT ;  /* 0x000000ff0600720c */ /* 0x040fe40003f45070 */
[----:B------:R-:W-:Y:S02]  /*0110*/  LEA R12, R6, UR5, 0x2 ;  /* 0x00000005060c7c11 */ /* 0x000fe4000f8e10ff */
[----:B------:R-:W2:Y:S01]  /*0120*/  S2UR UR29, SR_CTAID.X ;  /* 0x00000000001d79c3 */ /* 0x000ea20000002500 */
[----:B----4-:R-:W-:-:S06]  /*0130*/  VIADD R14, R15, 0xffffffff ;  /* 0xffffffff0f0e7836 */ /* 0x010fcc0000000000 */
[----:B------:R3:W-:Y:S01]  /*0140*/  @!P0 STS [R12], RZ ;  /* 0x000000ff0c008388 */ /* 0x0007e20000000800 */
[----:B------:R-:W-:-:S03]  /*0150*/  NOP ;  /* 0x0000000000007918 */ /* 0x000fc60000000000 */
[----:B------:R3:W-:Y:S01]  /*0160*/  @!P2 STS [UR5+0x24], R4 ;  /* 0x00002404ff00a988 */ /* 0x0007e20008000805 */
[----:B-1----:R-:W-:-:S03]  /*0170*/  UIMAD UR4, UR6, UR4, UR28 ;  /* 0x00000004060472a4 */ /* 0x002fc6000f8e021c */
[----:B------:R3:W-:Y:S01]  /*0180*/  @!P2 STS [UR5+0x20], R14 ;  /* 0x0000200eff00a988 */ /* 0x0007e20008000805 */
[----:B--2---:R-:W-:-:S04]  /*0190*/  UIMAD UR4, UR4, UR7, UR29 ;  /* 0x00000007040472a4 */ /* 0x004fc8000f8e021d */
[----:B------:R-:W-:-:S04]  /*01a0*/  UIMAD UR4, UR4, 0x180, URZ ;  /* 0x00000180040478a4 */ /* 0x000fc8000f8e023f */
[----:B------:R-:W-:-:S04]  /*01b0*/  UIADD3 UR20, UP0, UR4, UR24, URZ ;  /* 0x0000001804147290 */ /* 0x000fc8000ff1e03f */
[----:B------:R-:W-:Y:S01]  /*01c0*/  ULEA.HI.X.SX32 UR21, UR4, UR25, 0x1, UP0 ;  /* 0x0000001904157291 */ /* 0x000fe200080f0e3f */
[----:B---3--:R-:W-:Y:S11]  /*01d0*/  @P2 BRA `(.L_x_1) ;  /* 0x0000000000182947 */ /* 0x008ff60003800000 */
[----:B------:R-:W1:Y:S01]  /*01e0*/  LDS R2, [UR5+0x8] ;  /* 0x00000805ff027984 */ /* 0x000e620008000800 */
[----:B------:R-:W2:Y:S01]  /*01f0*/  LDC.64 R8, c[0x0][0x210] ;  /* 0x00008400ff087b82 */ /* 0x000ea20000000a00 */
[----:B------:R-:W-:Y:S02]  /*0200*/  IMAD.MOV.U32 R3, RZ, RZ, 0x70 ;  /* 0x00000070ff037424 */ /* 0x000fe400078e00ff */
[----:B--2---:R2:W-:Y:S03]  /*0210*/  STS.64 [UR5], R8 ;  /* 0x00000008ff007988 */ /* 0x0045e60008000a05 */
[----:B-1----:R-:W-:-:S05]  /*0220*/  LOP3.LUT R2, R2, 0x10, R3, 0xd8, !PT ;  /* 0x0000001002027812 */ /* 0x002fca00078ed803 */
[----:B------:R2:W-:Y:S02]  /*0230*/  STS [UR5+0x8], R2 ;  /* 0x00000802ff007988 */ /* 0x0005e40008000805 */
.L_x_1:
[----:B------:R-:W-:Y:S05]  /*0240*/  BSYNC B0 ;  /* 0x0000000000007941 */ /* 0x000fea0003800000 */
.L_x_0:
[----:B------:R-:W-:Y:S04]  /*0250*/  BSSY B0, `(.L_x_2) ;  /* 0x000000a000007945 */ /* 0x000fe80003800000 */
[----:B------:R-:W-:Y:S05]  /*0260*/  @P2 BRA `(.L_x_3) ;  /* 0x0000000000202947 */ /* 0x000fea0003800000 */
[----:B--2---:R-:W1:Y:S01]  /*0270*/  LDS R2, [UR5+0x34] ;  /* 0x00003405ff027984 */ /* 0x004e620008000800 */
[----:B------:R-:W-:Y:S02]  /*0280*/  IMAD.MOV.U32 R3, RZ, RZ, 0x1f000000 ;  /* 0x1f000000ff037424 */ /* 0x000fe400078e00ff */
[----:B------:R-:W-:Y:S01]  /*0290*/  @!P2 IMAD.MOV.U32 R5, RZ, RZ, 0x7f ;  /* 0x0000007fff05a424 */ /* 0x000fe200078e00ff */
[----:B------:R-:W2:Y:S02]  /*02a0*/  @!P2 LDS R8, [UR5+0x38] ;  /* 0x00003805ff08a984 */ /* 0x000ea40008000800 */
[----:B-1----:R-:W-:Y:S02]  /*02b0*/  LOP3.LUT R2, R2, 0xff000000, R3, 0xb8, !PT ;  /* 0xff00000002027812 */ /* 0x002fe400078eb803 */
[----:B--2---:R-:W-:-:S03]  /*02c0*/  @!P2 LOP3.LUT R3, R8, 0xff, R5, 0xb8, !PT ;  /* 0x000000ff0803a812 */ /* 0x004fc600078eb805 */
[----:B------:R1:W-:Y:S04]  /*02d0*/  STS [UR5+0x34], R2 ;  /* 0x00003402ff007988 */ /* 0x0003e80008000805 */
[----:B------:R1:W-:Y:S02]  /*02e0*/  @!P2 STS [UR5+0x38], R3 ;  /* 0x00003803ff00a988 */ /* 0x0003e40008000805 */
.L_x_3:
[----:B------:R-:W-:Y:S05]  /*02f0*/  BSYNC B0 ;  /* 0x0000000000007941 */ /* 0x000fea0003800000 */
.L_x_2:
[----:B------:R-:W-:Y:S04]  /*0300*/  BSSY B0, `(.L_x_4) ;  /* 0x000000e000007945 */ /* 0x000fe80003800000 */
[----:B------:R-:W-:Y:S05]  /*0310*/  @P2 BRA `(.L_x_5) ;  /* 0x0000000000302947 */ /* 0x000fea0003800000 */
[----:B-1----:R-:W1:Y:S01]  /*0320*/  LDS R3, [UR5+0x34] ;  /* 0x00003405ff037984 */ /* 0x002e620008000800 */
[----:B------:R-:W3:Y:S03]  /*0330*/  LDC.64 R10, c[0x0][0x238] ;  /* 0x00008e00ff0a7b82 */ /* 0x000ee60000000a00 */
[----:B--2---:R-:W2:Y:S01]  /*0340*/  LDS R2, [UR5+0x1c] ;  /* 0x00001c05ff027984 */ /* 0x004ea20008000800 */
[C---:B---3--:R-:W-:Y:S01]  /*0350*/  SHF.L.U64.HI R8, R10.reuse, 0x1, R11 ;  /* 0x000000010a087819 */ /* 0x048fe2000001020b */
[----:B------:R-:W-:-:S03]  /*0360*/  IMAD.SHL.U32 R5, R10, 0x2, RZ ;  /* 0x000000020a057824 */ /* 0x000fc600078e00ff */
[--C-:B------:R-:W-:Y:S02]  /*0370*/  SHF.R.U32.HI R7, RZ, 0x4, R8.reuse ;  /* 0x00000004ff077819 */ /* 0x100fe40000011608 */
[----:B------:R-:W-:-:S05]  /*0380*/  SHF.R.U64 R5, R5, 0x4, R8 ;  /* 0x0000000405057819 */ /* 0x000fca0000001208 */
[----:B------:R3:W-:Y:S01]  /*0390*/  STS [UR5+0xc], R5 ;  /* 0x00000c05ff007988 */ /* 0x0007e20008000805 */
[----:B-1----:R-:W-:Y:S02]  /*03a0*/  LOP3.LUT R3, R3, 0x7, RZ, 0xb8, !PT ;  /* 0x0000000703037812 */ /* 0x002fe400078eb8ff */
[----:B--2---:R-:W-:-:S03]  /*03b0*/  LOP3.LUT R2, R2, 0xf, R7, 0xb8, !PT ;  /* 0x0000000f02027812 */ /* 0x004fc600078eb807 */
[----:B------:R3:W-:Y:S04]  /*03c0*/  STS [UR5+0x34], R3 ;  /* 0x00003403ff007988 */ /* 0x0007e80008000805 */
[----:B------:R3:W-:Y:S02]  /*03d0*/  STS [UR5+0x1c], R2 ;  /* 0x00001c02ff007988 */ /* 0x0007e40008000805 */
.L_x_5:
[----:B------:R-:W-:Y:S05]  /*03e0*/  BSYNC B0 ;  /* 0x0000000000007941 */ /* 0x000fea0003800000 */
.L_x_4:
[----:B------:R-:W-:Y:S04]  /*03f0*/  BSSY B1, `(.L_x_6) ;  /* 0x000001b000017945 */ /* 0x000fe80003800000 */
[----:B------:R-:W-:Y:S01]  /*0400*/  BSSY B0, `(.L_x_7) ;  /* 0x0000016000007945 */ /* 0x000fe20003800000 */
[----:B------:R-:W-:-:S03]  /*0410*/  IMAD.MOV.U32 R13, RZ, RZ, RZ ;  /* 0x000000ffff0d7224 */ /* 0x000fc600078e00ff */
[----:B------:R-:W-:Y:S05]  /*0420*/  @P2 BRA `(.L_x_8) ;  /* 0x0000000000202947 */ /* 0x000fea0003800000 */
[----:B-123--:R-:W1:Y:S02]  /*0430*/  LDS R2, [UR5+0x34] ;  /* 0x00003405ff027984 */ /* 0x00ee640008000800 */
[----:B-1----:R-:W-:-:S05]  /*0440*/  LOP3.LUT R2, R2, 0x38, RZ, 0xb8, !PT ;  /* 0x0000003802027812 */ /* 0x002fca00078eb8ff */
[----:B------:R1:W-:Y:S01]  /*0450*/  STS [UR5+0x34], R2 ;  /* 0x00003402ff007988 */ /* 0x0003e20008000805 */
[----:B------:R-:W-:Y:S05]  /*0460*/  @P2 BRA `(.L_x_9) ;  /* 0x0000000000202947 */ /* 0x000fea0003800000 */
[----:B-1----:R-:W1:Y:S01]  /*0470*/  LDS R2, [UR5+0x8] ;  /* 0x00000805ff027984 */ /* 0x002e620008000800 */
[----:B------:R-:W-:-:S05]  /*0480*/  IMAD.MOV.U32 R3, RZ, RZ, 0x780 ;  /* 0x00000780ff037424 */ /* 0x000fca00078e00ff */
[----:B-1----:R-:W-:-:S05]  /*0490*/  LOP3.LUT R2, R2, 0x500, R3, 0xd8, !PT ;  /* 0x0000050002027812 */ /* 0x002fca00078ed803 */
[----:B------:R4:W-:Y:S02]  /*04a0*/  STS [UR5+0x8], R2 ;  /* 0x00000802ff007988 */ /* 0x0009e40008000805 */
.L_x_8:
[----:B------:R-:W-:Y:S05]  /*04b0*/  @P2 BRA `(.L_x_10) ;  /* 0x0000000000282947 */ /* 0x000fea0003800000 */
[----:B-1234-:R-:W1:Y:S02]  /*04c0*/  LDS R2, [UR5+0x8] ;  /* 0x00000805ff027984 */ /* 0x01ee640008000800 */
[----:B-1----:R-:W-:-:S05]  /*04d0*/  LOP3.LUT R2, R2, 0x1800, RZ, 0xb8, !PT ;  /* 0x0000180002027812 */ /* 0x002fca00078eb8ff */
[----:B------:R2:W-:Y:S02]  /*04e0*/  STS [UR5+0x8], R2 ;  /* 0x00000802ff007988 */ /* 0x0005e40008000805 */
.L_x_9:
[----:B------:R-:W-:Y:S05]  /*04f0*/  @P2 BREAK B0 ;  /* 0x0000000000002942 */ /* 0x000fea0003800000 */
[----:B------:R-:W-:Y:S05]  /*0500*/  @P2 BRA `(.L_x_11) ;  /* 0x0000000000242947 */ /* 0x000fea0003800000 */
[----:B------:R-:W3:Y:S01]  /*0510*/  LDS R3, [UR5+0x8] ;  /* 0x00000805ff037984 */ /* 0x000ee20008000800 */
[----:B-12---:R-:W-:-:S05]  /*0520*/  IMAD.MOV.U32 R2, RZ, RZ, 0x6000 ;  /* 0x00006000ff027424 */ /* 0x006fca00078e00ff */
[----:B---3--:R-:W-:-:S04]  /*0530*/  LOP3.LUT R2, R3, 0x4000, R2, 0xd8, !PT ;  /* 0x0000400003027812 */ /* 0x008fc800078ed802 */
[----:B------:R-:W-:-:S05]  /*0540*/  LOP3.LUT R2, R2, 0x400000, RZ, 0xb8, !PT ;  /* 0x0040000002027812 */ /* 0x000fca00078eb8ff */
[----:B------:R5:W-:Y:S02]  /*0550*/  STS [UR5+0x8], R2 ;  /* 0x00000802ff007988 */ /* 0x000be40008000805 */
.L_x_10:
[----:B------:R-:W-:Y:S05]  /*0560*/  BSYNC B0 ;  /* 0x0000000000007941 */ /* 0x000fea0003800000 */
.L_x_7:
[----:B-12345:R-:W1:Y:S02]  /*0570*/  @!P2 LDS R2, [UR5+0x8] ;  /* 0x00000805ff02a984 */ /* 0x03ee640008000800 */
[----:B-1----:R-:W-:-:S05]  /*0580*/  @!P2 LOP3.LUT R2, R2, 0x8000, RZ, 0xb8, !PT ;  /* 0x000080000202a812 */ /* 0x002fca00078eb8ff */
[----:B------:R3:W-:Y:S02]  /*0590*/  @!P2 STS [UR5+0x8], R2 ;  /* 0x00000802ff00a988 */ /* 0x0007e40008000805 */
.L_x_11:
[----:B------:R-:W-:Y:S05]  /*05a0*/  BSYNC B1 ;  /* 0x0000000000017941 */ /* 0x000fea0003800000 */
.L_x_6:
[----:B------:R-:W-:Y:S05]  /*05b0*/  WARPSYNC.ALL ;  /* 0x0000000000007948 */ /* 0x000fea0003800000 */
[----:B------:R-:W4:Y:S02]  /*05c0*/  LDC R5, c[0x0][0x22c] ;  /* 0x00008b00ff057b82 */ /* 0x000f240000000800 */
[----:B----4-:R-:W-:Y:S01]  /*05d0*/  VIADD R5, R5, 0xffffffff ;  /* 0xffffffff05057836 */ /* 0x010fe20000000000 */
[----:B------:R-:W-:Y:S06]  /*05e0*/  @P0 BRA `(.L_x_12) ;  /* 0x0000000000280947 */ /* 0x000fec0003800000 */
[----:B-123--:R-:W1:Y:S01]  /*05f0*/  S2R R2, SR_LANEID ;  /* 0x0000000000027919 */ /* 0x00ee620000000000 */
[----:B------:R-:W-:Y:S05]  /*0600*/  WARPSYNC.ALL ;  /* 0x0000000000007948 */ /* 0x000fea0003800000 */
[----:B-1----:R-:W-:-:S05]  /*0610*/  IMAD.SHL.U32 R7, R2, 0x4, RZ ;  /* 0x0000000402077824 */ /* 0x002fca00078e00ff */
[----:B------:R-:W1:Y:S01]  /*0620*/  LDS R9, [R7+UR5] ;  /* 0x0000000507097984 */ /* 0x000e620008000800 */
[----:B------:R-:W-:-:S05]  /*0630*/  IADD3 R2, P1, R7, UR20, RZ ;  /* 0x0000001407027c10 */ /* 0x000fca000ff3e0ff */
[----:B------:R-:W-:-:S05]  /*0640*/  IMAD.X R3, RZ, RZ, UR21, P1 ;  /* 0x00000015ff037e24 */ /* 0x000fca00088e06ff */
[----:B-1----:R4:W5:Y:S01]  /*0650*/  ATOMG.E.EXCH.STRONG.GPU PT, RZ, [R2], R9 ;  /* 0x0000000902ff73a8 */ /* 0x00296200041ee100 */
[----:B------:R-:W-:-:S04]  /*0660*/  DEPBAR {5,4,3,2,1,0} ;  /* 0x0000003f0000791a */ /* 0x000fc80000000000 */
[----:B------:R4:W-:Y:S01]  /*0670*/  UTMACCTL.IV [UR20] ;  /* 0x00000000140079b9 */ /* 0x0009e20008000000 */
[----:B------:R-:W-:Y:S01]  /*0680*/  NOP ;  /* 0x0000000000007918 */ /* 0x000fe20000000000 */
.L_x_12:
[----:B------:R-:W-:Y:S05]  /*0690*/  @P0 BRA `(.L_x_13) ;  /* 0x00000000000c0947 */ /* 0x000fea0003800000 */
[----:B------:R0:W-:Y:S01]  /*06a0*/  UTMACMDFLUSH ;  /* 0x00000000000079b7 */ /* 0x0001e20000000000 */
[----:B------:R-:W-:Y:S05]  /*06b0*/  @P0 BRA `(.L_x_13) ;  /* 0x0000000000040947 */ /* 0x000fea0003800000 */
[----:B------:R-:W-:-:S04]  /*06c0*/  DEPBAR.LE SB0, 0x0 ;  /* 0x000080000000791a */ /* 0x000fc80000000000 */
.L_x_13:
[----:B------:R-:W-:Y:S05]  /*06d0*/  WARPSYNC.ALL ;  /* 0x0000000000007948 */ /* 0x000fea0003800000 */
[----:B-----5:R-:W-:Y:S06]  /*06e0*/  BAR.SYNC.DEFER_BLOCKING 0x0 ;  /* 0x0000000000007b1d */ /* 0x020fec0000010000 */
[----:B------:R-:W-:Y:S02]  /*06f0*/  BSSY B1, `(.L_x_14) ;  /* 0x000000b000017945 */ /* 0x000fe40003800000 */
[----:B------:R-:W-:Y:S06]  /*0700*/  BAR.SYNC.DEFER_BLOCKING 0x0 ;  /* 0x0000000000007b1d */ /* 0x000fec0000010000 */
[----:B------:R5:W-:Y:S01]  /*0710*/  @!P0 STS [R12], RZ ;  /* 0x000000ff0c008388 */ /* 0x000be20000000800 */
[----:B------:R-:W-:Y:S01]  /*0720*/  NOP ;  /* 0x0000000000007918 */ /* 0x000fe20000000000 */
[----:B------:R-:W-:Y:S05]  /*0730*/  @P2 BRA `(.L_x_15) ;  /* 0x0000000000182947 */ /* 0x000fea0003800000 */
[----:B-1234-:R-:W1:Y:S01]  /*0740*/  LDS R2, [UR5+0x8] ;  /* 0x00000805ff027984 */ /* 0x01ee620008000800 */
[----:B------:R-:W2:Y:S01]  /*0750*/  LDC.64 R8, c[0x0][0x218] ;  /* 0x00008600ff087b82 */ /* 0x000ea20000000a00 */
[----:B------:R-:W-:Y:S02]  /*0760*/  IMAD.MOV.U32 R3, RZ, RZ, 0x70 ;  /* 0x00000070ff037424 */ /* 0x000fe400078e00ff */
[----:B--2---:R2:W-:Y:S03]  /*0770*/  STS.64 [UR5], R8 ;  /* 0x00000008ff007988 */ /* 0x0045e60008000a05 */
[----:B-1----:R-:W-:-:S05]  /*0780*/  LOP3.LUT R2, R2, 0x10, R3, 0xd8, !PT ;  /* 0x0000001002027812 */ /* 0x002fca00078ed803 */
[----:B------:R2:W-:Y:S02]  /*0790*/  STS [UR5+0x8], R2 ;  /* 0x00000802ff007988 */ /* 0x0005e40008000805 */
.L_x_15:
[----:B----4-:R-:W-:Y:S05]  /*07a0*/  BSYNC B1 ;  /* 0x0000000000017941 */ /* 0x010fea0003800000 */
.L_x_14:
[----:B------:R-:W-:Y:S04]  /*07b0*/  BSSY B1, `(.L_x_16) ;  /* 0x000000a000017945 */ /* 0x000fe80003800000 */
[----:B------:R-:W-:Y:S05]  /*07c0*/  @P2 BRA `(.L_x_17) ;  /* 0x0000000000202947 */ /* 0x000fea0003800000 */
[----:B-123--:R-:W1:Y:S01]  /*07d0*/  LDS R2, [UR5+0x34] ;  /* 0x00003405ff027984 */ /* 0x00ee620008000800 */
[----:B------:R-:W-:Y:S02]  /*07e0*/  IMAD.MOV.U32 R3, RZ, RZ, 0x3f000000 ;  /* 0x3f000000ff037424 */ /* 0x000fe400078e00ff */
[----:B------:R-:W-:Y:S01]  /*07f0*/  @!P2 IMAD.MOV.U32 R7, RZ, RZ, 0x1f ;  /* 0x0000001fff07a424 */ /* 0x000fe200078e00ff */
[----:B------:R-:W2:Y:S02]  /*0800*/  @!P2 LDS R8, [UR5+0x38] ;  /* 0x00003805ff08a984 */ /* 0x000ea40008000800 */
[----:B-1----:R-:W-:Y:S02]  /*0810*/  LOP3.LUT R2, R2, 0xff000000, R3, 0xb8, !PT ;  /* 0xff00000002027812 */ /* 0x002fe400078eb803 */
[----:B--2---:R-:W-:-:S03]  /*0820*/  @!P2 LOP3.LUT R3, R8, 0xff, R7, 0xb8, !PT ;  /* 0x000000ff0803a812 */ /* 0x004fc600078eb807 */
[----:B------:R4:W-:Y:S04]  /*0830*/  STS [UR5+0x34], R2 ;  /* 0x00003402ff007988 */ /* 0x0009e80008000805 */
[----:B------:R4:W-:Y:S02]  /*0840*/  @!P2 STS [UR5+0x38], R3 ;  /* 0x00003803ff00a988 */ /* 0x0009e40008000805 */
.L_x_17:
[----:B------:R-:W-:Y:S05]  /*0850*/  BSYNC B1 ;  /* 0x0000000000017941 */ /* 0x000fea0003800000 */
.L_x_16:
[----:B------:R-:W-:Y:S04]  /*0860*/  BSSY B1, `(.L_x_18) ;  /* 0x0000004000017945 */ /* 0x000fe80003800000 */
[----:B------:R-:W-:Y:S05]  /*0870*/  @P2 BRA `(.L_x_19) ;  /* 0x0000000000082947 */ /* 0x000fea0003800000 */
[----:B------:R1:W-:Y:S04]  /*0880*/  STS [UR5+0x24], R14 ;  /* 0x0000240eff007988 */ /* 0x0003e80008000805 */
[----:B------:R1:W-:Y:S02]  /*0890*/  STS [UR5+0x20], R5 ;  /* 0x00002005ff007988 */ /* 0x0003e40008000805 */
.L_x_19:
[----:B------:R-:W-:Y:S05]  /*08a0*/  BSYNC B1 ;  /* 0x0000000000017941 */ /* 0x000fea0003800000 */
.L_x_18:
[----:B------:R-:W-:Y:S04]  /*08b0*/  BSSY B1, `(.L_x_20) ;  /* 0x000000e000017945 */ /* 0x000fe80003800000 */
[----:B------:R-:W-:Y:S05]  /*08c0*/  @P2 BRA `(.L_x_21) ;  /* 0x0000000000302947 */ /* 0x000fea0003800000 */
[----:B----4-:R-:W4:Y:S01]  /*08d0*/  LDS R3, [UR5+0x34] ;  /* 0x00003405ff037984 */ /* 0x010f220008000800 */
[----:B------:R-:W4:Y:S03]  /*08e0*/  LDC.64 R10, c[0x0][0x240] ;  /* 0x00009000ff0a7b82 */ /* 0x000f260000000a00 */
[----:B-123--:R-:W1:Y:S01]  /*08f0*/  LDS R2, [UR5+0x1c] ;  /* 0x00001c05ff027984 */ /* 0x00ee620008000800 */
[C---:B----4-:R-:W-:Y:S01]  /*0900*/  SHF.L.U64.HI R8, R10.reuse, 0x1, R11 ;  /* 0x000000010a087819 */ /* 0x050fe2000001020b */
[----:B------:R-:W-:-:S03]  /*0910*/  IMAD.SHL.U32 R7, R10, 0x2, RZ ;  /* 0x000000020a077824 */ /* 0x000fc600078e00ff */
[--C-:B------:R-:W-:Y:S02]  /*0920*/  SHF.R.U32.HI R9, RZ, 0x4, R8.reuse ;  /* 0x00000004ff097819 */ /* 0x100fe40000011608 */
[----:B------:R-:W-:-:S05]  /*0930*/  SHF.R.U64 R7, R7, 0x4, R8 ;  /* 0x0000000407077819 */ /* 0x000fca0000001208 */
[----:B------:R2:W-:Y:S01]  /*0940*/  STS [UR5+0xc], R7 ;  /* 0x00000c07ff007988 */ /* 0x0005e20008000805 */
[----:B------:R-:W-:Y:S02]  /*0950*/  LOP3.LUT R3, R3, 0x7, RZ, 0xb8, !PT ;  /* 0x0000000703037812 */ /* 0x000fe400078eb8ff */
[----:B-1----:R-:W-:-:S03]  /*0960*/  LOP3.LUT R2, R2, 0xf, R9, 0xb8, !PT ;  /* 0x0000000f02027812 */ /* 0x002fc600078eb809 */
[----:B------:R2:W-:Y:S04]  /*0970*/  STS [UR5+0x34], R3 ;  /* 0x00003403ff007988 */ /* 0x0005e80008000805 */
[----:B------:R2:W-:Y:S02]  /*0980*/  STS [UR5+0x1c], R2 ;  /* 0x00001c02ff007988 */ /* 0x0005e40008000805 */
.L_x_21:
[----:B------:R-:W-:Y:S05]  /*0990*/  BSYNC B1 ;  /* 0x0000000000017941 */ /* 0x000fea0003800000 */
.L_x_20:
[----:B------:R-:W-:Y:S04]  /*09a0*/  BSSY B2, `(.L_x_22) ;  /* 0x000001a000027945 */ /* 0x000fe80003800000 */
[----:B------:R-:W-:Y:S04]  /*09b0*/  BSSY B1, `(.L_x_23) ;  /* 0x0000015000017945 */ /* 0x000fe80003800000 */
[----:B------:R-:W-:Y:S05]  /*09c0*/  @P2 BRA `(.L_x_24) ;  /* 0x0000000000202947 */ /* 0x000fea0003800000 */
[----:B-1234-:R-:W1:Y:S02]  /*09d0*/  LDS R2, [UR5+0x34] ;  /* 0x00003405ff027984 */ /* 0x01ee640008000800 */
[----:B-1----:R-:W-:-:S05]  /*09e0*/  LOP3.LUT R2, R2, 0x38, RZ, 0xb8, !PT ;  /* 0x0000003802027812 */ /* 0x002fca00078eb8ff */
[----:B------:R1:W-:Y:S01]  /*09f0*/  STS [UR5+0x34], R2 ;  /* 0x00003402ff007988 */ /* 0x0003e20008000805 */
[----:B------:R-:W-:Y:S05]  /*0a00*/  @P2 BRA `(.L_x_25) ;  /* 0x0000000000202947 */ /* 0x000fea0003800000 */
[----:B-1----:R-:W1:Y:S01]  /*0a10*/  LDS R2, [UR5+0x8] ;  /* 0x00000805ff027984 */ /* 0x002e620008000800 */
[----:B------:R-:W-:-:S05]  /*0a20*/  IMAD.MOV.U32 R3, RZ, RZ, 0x780 ;  /* 0x00000780ff037424 */ /* 0x000fca00078e00ff */
[----:B-1----:R-:W-:-:S05]  /*0a30*/  LOP3.LUT R2, R2, 0x500, R3, 0xd8, !PT ;  /* 0x0000050002027812 */ /* 0x002fca00078ed803 */
[----:B------:R1:W-:Y:S02]  /*0a40*/  STS [UR5+0x8], R2 ;  /* 0x00000802ff007988 */ /* 0x0003e40008000805 */
.L_x_24:
[----:B------:R-:W-:Y:S05]  /*0a50*/  @P2 BRA `(.L_x_26) ;  /* 0x0000000000282947 */ /* 0x000fea0003800000 */
[----:B-1234-:R-:W1:Y:S02]  /*0a60*/  LDS R2, [UR5+0x8] ;  /* 0x00000805ff027984 */ /* 0x01ee640008000800 */
[----:B-1----:R-:W-:-:S05]  /*0a70*/  LOP3.LUT R2, R2, 0x1800, RZ, 0xb8, !PT ;  /* 0x0000180002027812 */ /* 0x002fca00078eb8ff */
[----:B------:R2:W-:Y:S02]  /*0a80*/  STS [UR5+0x8], R2 ;  /* 0x00000802ff007988 */ /* 0x0005e40008000805 */
.L_x_25:
[----:B------:R-:W-:Y:S05]  /*0a90*/  @P2 BREAK B1 ;  /* 0x0000000000012942 */ /* 0x000fea0003800000 */
[----:B------:R-:W-:Y:S05]  /*0aa0*/  @P2 BRA `(.L_x_27) ;  /* 0x0000000000242947 */ /* 0x000fea0003800000 */
[----:B-12---:R-:W1:Y:S01]  /*0ab0*/  LDS R2, [UR5+0x8] ;  /* 0x00000805ff027984 */ /* 0x006e620008000800 */
[----:B------:R-:W-:-:S05]  /*0ac0*/  IMAD.MOV.U32 R3, RZ, RZ, 0x6000 ;  /* 0x00006000ff037424 */ /* 0x000fca00078e00ff */
[----:B-1----:R-:W-:-:S04]  /*0ad0*/  LOP3.LUT R2, R2, 0x6000, R3, 0xd8, !PT ;  /* 0x0000600002027812 */ /* 0x002fc800078ed803 */
[----:B------:R-:W-:-:S05]  /*0ae0*/  LOP3.LUT R2, R2, 0x400000, RZ, 0xb8, !PT ;  /* 0x0040000002027812 */ /* 0x000fca00078eb8ff */
[----:B------:R1:W-:Y:S02]  /*0af0*/  STS [UR5+0x8], R2 ;  /* 0x00000802ff007988 */ /* 0x0003e40008000805 */
.L_x_26:
[----:B------:R-:W-:Y:S05]  /*0b00*/  BSYNC B1 ;  /* 0x0000000000017941 */ /* 0x000fea0003800000 */
.L_x_23:
[----:B-1234-:R-:W1:Y:S02]  /*0b10*/  @!P2 LDS R2, [UR5+0x8] ;  /* 0x00000805ff02a984 */ /* 0x01ee640008000800 */
[----:B-1----:R-:W-:-:S05]  /*0b20*/  @!P2 LOP3.LUT R2, R2, 0x8000, RZ, 0xb8, !PT ;  /* 0x000080000202a812 */ /* 0x002fca00078eb8ff */
[----:B------:R3:W-:Y:S02]  /*0b30*/  @!P2 STS [UR5+0x8], R2 ;  /* 0x00000802ff00a988 */ /* 0x0007e40008000805 */
.L_x_27:
[----:B------:R-:W-:Y:S05]  /*0b40*/  BSYNC B2 ;  /* 0x0000000000027941 */ /* 0x000fea0003800000 */
.L_x_22:
[----:B------:R-:W-:Y:S05]  /*0b50*/  WARPSYNC.ALL ;  /* 0x0000000000007948 */ /* 0x000fea0003800000 */
[----:B------:R-:W-:-:S04]  /*0b60*/  UIADD3 UR23, UR4, 0x80, URZ ;  /* 0x0000008004177890 */ /* 0x000fc8000fffe03f */
[----:B------:R-:W-:-:S04]  /*0b70*/  UIADD3 UR22, UP0, UR23, UR24, URZ ;  /* 0x0000001817167290 */ /* 0x000fc8000ff1e03f */
[----:B------:R-:W-:Y:S01]  /*0b80*/  ULEA.HI.X.SX32 UR23, UR23, UR25, 0x1, UP0 ;  /* 0x0000001917177291 */ /* 0x000fe200080f0e3f */
[----:B------:R-:W-:Y:S11]  /*0b90*/  @P0 BRA `(.L_x_28) ;  /* 0x0000000000280947 */ /* 0x000ff60003800000 */
[----:B-123--:R-:W1:Y:S01]  /*0ba0*/  S2R R2, SR_LANEID ;  /* 0x0000000000027919 */ /* 0x00ee620000000000 */
[----:B------:R-:W-:Y:S05]  /*0bb0*/  WARPSYNC.ALL ;  /* 0x0000000000007948 */ /* 0x000fea0003800000 */
[----:B-1----:R-:W-:-:S05]  /*0bc0*/  IMAD.SHL.U32 R8, R2, 0x4, RZ ;  /* 0x0000000402087824 */ /* 0x002fca00078e00ff */
[----:B------:R-:W1:Y:S01]  /*0bd0*/  LDS R7, [R8+UR5] ;  /* 0x0000000508077984 */ /* 0x000e620008000800 */
[----:B------:R-:W-:-:S05]  /*0be0*/  IADD3 R2, P1, R8, UR22, RZ ;  /* 0x0000001608027c10 */ /* 0x000fca000ff3e0ff */
[----:B------:R-:W-:-:S05]  /*0bf0*/  IMAD.X R3, RZ, RZ, UR23, P1 ;  /* 0x00000017ff037e24 */ /* 0x000fca00088e06ff */
[----:B-1----:R4:W2:Y:S01]  /*0c00*/  ATOMG.E.EXCH.STRONG.GPU PT, RZ, [R2], R7 ;  /* 0x0000000702ff73a8 */ /* 0x0028a200041ee100 */
[----:B------:R-:W-:-:S04]  /*0c10*/  DEPBAR {5,4,3,2,1,0} ;  /* 0x0000003f0000791a */ /* 0x000fc80000000000 */
[----:B------:R4:W-:Y:S01]  /*0c20*/  UTMACCTL.IV [UR22] ;  /* 0x00000000160079b9 */ /* 0x0009e20008000000 */
[----:B------:R-:W-:Y:S01]  /*0c30*/  NOP ;  /* 0x0000000000007918 */ /* 0x000fe20000000000 */
.L_x_28:
[----:B------:R-:W-:Y:S05]  /*0c40*/  @P0 BRA `(.L_x_29) ;  /* 0x00000000000c0947 */ /* 0x000fea0003800000 */
[----:B------:R0:W-:Y:S01]  /*0c50*/  UTMACMDFLUSH ;  /* 0x00000000000079b7 */ /* 0x0001e20000000000 */
[----:B------:R-:W-:Y:S05]  /*0c60*/  @P0 BRA `(.L_x_29) ;  /* 0x0000000000040947 */ /* 0x000fea0003800000 */
[----:B------:R-:W-:-:S04]  /*0c70*/  DEPBAR.LE SB0, 0x0 ;  /* 0x000080000000791a */ /* 0x000fc80000000000 */
.L_x_29:
[----:B------:R-:W-:Y:S05]  /*0c80*/  WARPSYNC.ALL ;  /* 0x0000000000007948 */ /* 0x000fea0003800000 */
[----:B--2---:R-:W-:Y:S06]  /*0c90*/  BAR.SYNC.DEFER_BLOCKING 0x0 ;  /* 0x0000000000007b1d */ /* 0x004fec0000010000 */
[----:B------:R-:W-:Y:S02]  /*0ca0*/  BSSY B2, `(.L_x_30) ;  /* 0x000000b000027945 */ /* 0x000fe40003800000 */
[----:B------:R-:W-:Y:S06]  /*0cb0*/  BAR.SYNC.DEFER_BLOCKING 0x0 ;  /* 0x0000000000007b1d */ /* 0x000fec0000010000 */
[----:B------:R2:W-:Y:S01]  /*0cc0*/  @!P0 STS [R12], RZ ;  /* 0x000000ff0c008388 */ /* 0x0005e20000000800 */
[----:B------:R-:W-:Y:S01]  /*0cd0*/  NOP ;  /* 0x0000000000007918 */ /* 0x000fe20000000000 */
[----:B------:R-:W-:Y:S05]  /*0ce0*/  @P2 BRA `(.L_x_31) ;  /* 0x0000000000182947 */ /* 0x000fea0003800000 */
[----:B-1-34-:R-:W1:Y:S01]  /*0cf0*/  LDS R2, [UR5+0x8] ;  /* 0x00000805ff027984 */ /* 0x01ae620008000800 */
[----:B------:R-:W3:Y:S01]  /*0d00*/  LDC.64 R8, c[0x0][0x220] ;  /* 0x00008800ff087b82 */ /* 0x000ee20000000a00 */
[----:B------:R-:W-:Y:S02]  /*0d10*/  IMAD.MOV.U32 R3, RZ, RZ, 0x70 ;  /* 0x00000070ff037424 */ /* 0x000fe400078e00ff */
[----:B---3--:R3:W-:Y:S03]  /*0d20*/  STS.64 [UR5], R8 ;  /* 0x00000008ff007988 */ /* 0x0087e60008000a05 */
[----:B-1----:R-:W-:-:S05]  /*0d30*/  LOP3.LUT R2, R2, 0x10, R3, 0xd8, !PT ;  /* 0x0000001002027812 */ /* 0x002fca00078ed803 */
[----:B------:R3:W-:Y:S02]  /*0d40*/  STS [UR5+0x8], R2 ;  /* 0x00000802ff007988 */ /* 0x0007e40008000805 */
.L_x_31:
[----:B----4-:R-:W-:Y:S05]  /*0d50*/  BSYNC B2 ;  /* 0x0000000000027941 */ /* 0x010fea0003800000 */
.L_x_30:
[----:B------:R-:W-:Y:S04]  /*0d60*/  BSSY B3, `(.L_x_32) ;  /* 0x0000011000037945 */ /* 0x000fe80003800000 */
[----:B------:R-:W-:Y:S04]  /*0d70*/  BSSY B2, `(.L_x_33) ;  /* 0x000000e000027945 */ /* 0x000fe80003800000 */
[----:B------:R-:W-:Y:S05]  /*0d80*/  @P2 BRA `(.L_x_34) ;  /* 0x0000000000242947 */ /* 0x000fea0003800000 */
[----:B-1-3--:R-:W1:Y:S01]  /*0d90*/  LDS R2, [UR5+0x34] ;  /* 0x00003405ff027984 */ /* 0x00ae620008000800 */
[----:B------:R-:W-:-:S05]  /*0da0*/  IMAD.MOV.U32 R3, RZ, RZ, 0x3f000000 ;  /* 0x3f000000ff037424 */ /* 0x000fca00078e00ff */
[----:B-1----:R-:W-:-:S05]  /*0db0*/  LOP3.LUT R2, R2, 0xff000000, R3, 0xb8, !PT ;  /* 0xff00000002027812 */ /* 0x002fca00078eb803 */
[----:B------:R1:W-:Y:S01]  /*0dc0*/  STS [UR5+0x34], R2 ;  /* 0x00003402ff007988 */ /* 0x0003e20008000805 */
[----:B------:R-:W-:Y:S05]  /*0dd0*/  @P2 BRA `(.L_x_35) ;  /* 0x00000000001c2947 */ /* 0x000fea0003800000 */
[----:B-1----:R-:W1:Y:S01]  /*0de0*/  LDS R2, [UR5+0x38] ;  /* 0x00003805ff027984 */ /* 0x002e620008000800 */
[----:B------:R-:W-:-:S05]  /*0df0*/  IMAD.MOV.U32 R3, RZ, RZ, 0x7f ;  /* 0x0000007fff037424 */ /* 0x000fca00078e00ff */
[----:B-1----:R-:W-:-:S05]  /*0e00*/  LOP3.LUT R2, R2, 0xff, R3, 0xb8, !PT ;  /* 0x000000ff02027812 */ /* 0x002fca00078eb803 */
[----:B------:R4:W-:Y:S02]  /*0e10*/  STS [UR5+0x38], R2 ;  /* 0x00003802ff007988 */ /* 0x0009e40008000805 */
.L_x_34:
[----:B------:R-:W-:Y:S05]  /*0e20*/  @P2 BREAK B2 ;  /* 0x0000000000022942 */ /* 0x000fea0003800000 */
[----:B------:R-:W-:Y:S05]  /*0e30*/  @P2 BRA `(.L_x_36) ;  /* 0x00000000000c2947 */ /* 0x000fea0003800000 */
[----:B------:R1:W-:Y:S02]  /*0e40*/  STS [UR5+0x20], R5 ;  /* 0x00002005ff007988 */ /* 0x0003e40008000805 */
.L_x_35:
[----:B------:R-:W-:Y:S05]  /*0e50*/  BSYNC B2 ;  /* 0x0000000000027941 */ /* 0x000fea0003800000 */
.L_x_33:
[----:B------:R1:W-:Y:S02]  /*0e60*/  @!P2 STS [UR5+0x24], R4 ;  /* 0x00002404ff00a988 */ /* 0x0003e40008000805 */
.L_x_36:
[----:B------:R-:W-:Y:S05]  /*0e70*/  BSYNC B3 ;  /* 0x0000000000037941 */ /* 0x000fea0003800000 */
.L_x_32:
[----:B------:R-:W-:Y:S05]  /*0e80*/  WARPSYNC.ALL ;  /* 0x0000000000007948 */ /* 0x000fea0003800000 */
[----:B------:R-:W-:Y:S04]  /*0e90*/  BSSY B3, `(.L_x_37) ;  /* 0x000000e000037945 */ /* 0x000fe80003800000 */
[----:B------:R-:W-:Y:S05]  /*0ea0*/  @P2 BRA `(.L_x_38) ;  /* 0x0000000000302947 */ /* 0x000fea0003800000 */
[----:B------:R-:W5:Y:S01]  /*0eb0*/  LDS R3, [UR5+0x34] ;  /* 0x00003405ff037984 */ /* 0x000f620008000800 */
[----:B-1----:R-:W1:Y:S03]  /*0ec0*/  LDC.64 R4, c[0x0][0x248] ;  /* 0x00009200ff047b82 */ /* 0x002e660000000a00 */
[----:B---34-:R-:W3:Y:S01]  /*0ed0*/  LDS R2, [UR5+0x1c] ;  /* 0x00001c05ff027984 */ /* 0x018ee20008000800 */
[C---:B-1----:R-:W-:Y:S01]  /*0ee0*/  SHF.L.U64.HI R5, R4.reuse, 0x1, R5 ;  /* 0x0000000104057819 */ /* 0x042fe20000010205 */
[----:B------:R-:W-:-:S03]  /*0ef0*/  IMAD.SHL.U32 R4, R4, 0x2, RZ ;  /* 0x0000000204047824 */ /* 0x000fc600078e00ff */
[--C-:B------:R-:W-:Y:S02]  /*0f00*/  SHF.R.U32.HI R7, RZ, 0x4, R5.reuse ;  /* 0x00000004ff077819 */ /* 0x100fe40000011605 */
[----:B------:R-:W-:-:S05]  /*0f10*/  SHF.R.U64 R4, R4, 0x4, R5 ;  /* 0x0000000404047819 */ /* 0x000fca0000001205 */
[----:B------:R1:W-:Y:S01]  /*0f20*/  STS [UR5+0xc], R4 ;  /* 0x00000c04ff007988 */ /* 0x0003e20008000805 */
[----:B-----5:R-:W-:Y:S02]  /*0f30*/  LOP3.LUT R3, R3, 0x7, RZ, 0xb8, !PT ;  /* 0x0000000703037812 */ /* 0x020fe400078eb8ff */
[----:B---3--:R-:W-:-:S03]  /*0f40*/  LOP3.LUT R2, R2, 0xf, R7, 0xb8, !PT ;  /* 0x0000000f02027812 */ /* 0x008fc600078eb807 */
[----:B------:R1:W-:Y:S04]  /*0f50*/  STS [UR5+0x34], R3 ;  /* 0x00003403ff007988 */ /* 0x0003e80008000805 */
[----:B------:R1:W-:Y:S02]  /*0f60*/  STS [UR5+0x1c], R2 ;  /* 0x00001c02ff007988 */ /* 0x0003e40008000805 */
.L_x_38:
[----:B------:R-:W-:Y:S05]  /*0f70*/  BSYNC B3 ;  /* 0x0000000000037941 */ /* 0x000fea0003800000 */
.L_x_37:
[----:B------:R-:W-:Y:S04]  /*0f80*/  BSSY B3, `(.L_x_39) ;  /* 0x000001a000037945 */ /* 0x000fe80003800000 */
[----:B------:R-:W-:Y:S04]  /*0f90*/  BSSY B4, `(.L_x_40) ;  /* 0x0000015000047945 */ /* 0x000fe80003800000 */
[----:B------:R-:W-:Y:S05]  /*0fa0*/  @P2 BRA `(.L_x_41) ;  /* 0x0000000000202947 */ /* 0x000fea0003800000 */
[----:B-1-34-:R-:W1:Y:S02]  /*0fb0*/  LDS R2, [UR5+0x34] ;  /* 0x00003405ff027984 */ /* 0x01ae640008000800 */
[----:B-1----:R-:W-:-:S05]  /*0fc0*/  LOP3.LUT R2, R2, 0x38, RZ, 0xb8, !PT ;  /* 0x0000003802027812 */ /* 0x002fca00078eb8ff */
[----:B------:R1:W-:Y:S01]  /*0fd0*/  STS [UR5+0x34], R2 ;  /* 0x00003402ff007988 */ /* 0x0003e20008000805 */
[----:B------:R-:W-:Y:S05]  /*0fe0*/  @P2 BRA `(.L_x_42) ;  /* 0x0000000000202947 */ /* 0x000fea0003800000 */
[----:B-1----:R-:W1:Y:S01]  /*0ff0*/  LDS R2, [UR5+0x8] ;  /* 0x00000805ff027984 */ /* 0x002e620008000800 */
[----:B------:R-:W-:-:S05]  /*1000*/  IMAD.MOV.U32 R3, RZ, RZ, 0x780 ;  /* 0x00000780ff037424 */ /* 0x000fca00078e00ff */
[----:B-1----:R-:W-:-:S05]  /*1010*/  LOP3.LUT R2, R2, 0x500, R3, 0xd8, !PT ;  /* 0x0000050002027812 */ /* 0x002fca00078ed803 */
[----:B------:R1:W-:Y:S02]  /*1020*/  STS [UR5+0x8], R2 ;  /* 0x00000802ff007988 */ /* 0x0003e40008000805 */
.L_x_41:
[----:B------:R-:W-:Y:S05]  /*1030*/  @P2 BRA `(.L_x_43) ;  /* 0x0000000000282947 */ /* 0x000fea0003800000 */
[----:B-1-34-:R-:W1:Y:S02]  /*1040*/  LDS R2, [UR5+0x8] ;  /* 0x00000805ff027984 */ /* 0x01ae640008000800 */
[----:B-1----:R-:W-:-:S05]  /*1050*/  LOP3.LUT R2, R2, 0x1800, RZ, 0xb8, !PT ;  /* 0x0000180002027812 */ /* 0x002fca00078eb8ff */
[----:B------:R3:W-:Y:S02]  /*1060*/  STS [UR5+0x8], R2 ;  /* 0x00000802ff007988 */ /* 0x0007e40008000805 */
.L_x_42:
[----:B------:R-:W-:Y:S05]  /*1070*/  @P2 BREAK B4 ;  /* 0x0000000000042942 */ /* 0x000fea0003800000 */
[----:B------:R-:W-:Y:S05]  /*1080*/  @P2 BRA `(.L_x_44) ;  /* 0x0000000000242947 */ /* 0x000fea0003800000 */
[----:B-1-3--:R-:W1:Y:S01]  /*1090*/  LDS R2, [UR5+0x8] ;  /* 0x00000805ff027984 */ /* 0x00ae620008000800 */
[----:B------:R-:W-:-:S05]  /*10a0*/  IMAD.MOV.U32 R3, RZ, RZ, 0x6000 ;  /* 0x00006000ff037424 */ /* 0x000fca00078e00ff */
[----:B-1----:R-:W-:-:S04]  /*10b0*/  LOP3.LUT R2, R2, 0x6000, R3, 0xd8, !PT ;  /* 0x0000600002027812 */ /* 0x002fc800078ed803 */
[----:B------:R-:W-:-:S05]  /*10c0*/  LOP3.LUT R2, R2, 0x400000, RZ, 0xb8, !PT ;  /* 0x0040000002027812 */ /* 0x000fca00078eb8ff */
[----:B------:R1:W-:Y:S02]  /*10d0*/  STS [UR5+0x8], R2 ;  /* 0x00000802ff007988 */ /* 0x0003e40008000805 */
.L_x_43:
[----:B------:R-:W-:Y:S05]  /*10e0*/  BSYNC B4 ;  /* 0x0000000000047941 */ /* 0x000fea0003800000 */
.L_x_40:
[----:B-1-34-:R-:W1:Y:S02]  /*10f0*/  @!P2 LDS R2, [UR5+0x8] ;  /* 0x00000805ff02a984 */ /* 0x01ae640008000800 */
[----:B-1----:R-:W-:-:S05]  /*1100*/  @!P2 LOP3.LUT R2, R2, 0x8000, RZ, 0xb8, !PT ;  /* 0x000080000202a812 */ /* 0x002fca00078eb8ff */
[----:B------:R4:W-:Y:S02]  /*1110*/  @!P2 STS [UR5+0x8], R2 ;  /* 0x00000802ff00a988 */ /* 0x0009e40008000805 */
.L_x_44:
[----:B------:R-:W-:Y:S05]  /*1120*/  BSYNC B3 ;  /* 0x0000000000037941 */ /* 0x000fea0003800000 */
.L_x_39:
[----:B------:R-:W-:Y:S05]  /*1130*/  WARPSYNC.ALL ;  /* 0x0000000000007948 */ /* 0x000fea0003800000 */
[----:B------:R-:W-:Y:S01]  /*1140*/  UIADD3 UR4, UR4, 0x100, URZ ;  /* 0x0000010004047890 */ /* 0x000fe2000fffe03f */
[----:B------:R-:W-:Y:S01]  /*1150*/  ISETP.GE.AND P1, PT, R15, 0x1, PT ;  /* 0x000000010f00780c */ /* 0x000fe20003f26270 */
[----:B------:R-:W-:Y:S01]  /*1160*/  IMAD.MOV.U32 R24, RZ, RZ, RZ ;  /* 0x000000ffff187224 */ /* 0x000fe200078e00ff */
[----:B------:R-:W-:Y:S01]  /*1170*/  SHF.R.U32.HI R7, RZ, 0x5, R0 ;  /* 0x00000005ff077819 */ /* 0x000fe20000011600 */
[----:B------:R-:W-:-:S04]  /*1180*/  UIADD3 UR24, UP0, UR4, UR24, URZ ;  /* 0x0000001804187290 */ /* 0x000fc8000ff1e03f */
[----:B------:R-:W-:Y:S01]  /*1190*/  ULEA.HI.X.SX32 UR25, UR4, UR25, 0x1, UP0 ;  /* 0x0000001904197291 */ /* 0x000fe200080f0e3f */
[----:B------:R-:W-:Y:S11]  /*11a0*/  @P0 BRA `(.L_x_45) ;  /* 0x0000000000280947 */ /* 0x000ff60003800000 */
[----:B-1-34-:R-:W1:Y:S01]  /*11b0*/  S2R R2, SR_LANEID ;  /* 0x0000000000027919 */ /* 0x01ae620000000000 */
[----:B------:R-:W-:Y:S05]  /*11c0*/  WARPSYNC.ALL ;  /* 0x0000000000007948 */ /* 0x000fea0003800000 */
[----:B-1----:R-:W-:-:S05]  /*11d0*/  IMAD.SHL.U32 R4, R2, 0x4, RZ ;  /* 0x0000000402047824 */ /* 0x002fca00078e00ff */
[----:B------:R-:W1:Y:S01]  /*11e0*/  LDS R5, [R4+UR5] ;  /* 0x0000000504057984 */ /* 0x000e620008000800 */
[----:B------:R-:W-:-:S05]  /*11f0*/  IADD3 R2, P3, R4, UR24, RZ ;  /* 0x0000001804027c10 */ /* 0x000fca000ff7e0ff */
[----:B------:R-:W-:-:S05]  /*1200*/  IMAD.X R3, RZ, RZ, UR25, P3 ;  /* 0x00000019ff037e24 */ /* 0x000fca00098e06ff */
[----:B-1----:R1:W3:Y:S01]  /*1210*/  ATOMG.E.EXCH.STRONG.GPU PT, RZ, [R2], R5 ;  /* 0x0000000502ff73a8 */ /* 0x0022e200041ee100 */
[----:B------:R-:W-:-:S04]  /*1220*/  DEPBAR {5,4,3,2,1,0} ;  /* 0x0000003f0000791a */ /* 0x000fc80000000000 */
[----:B------:R1:W-:Y:S01]  /*1230*/  UTMACCTL.IV [UR24] ;  /* 0x00000000180079b9 */ /* 0x0003e20008000000 */
[----:B------:R-:W-:Y:S01]  /*1240*/  NOP ;  /* 0x0000000000007918 */ /* 0x000fe20000000000 */
.L_x_45:
[----:B------:R-:W-:Y:S05]  /*1250*/  @P0 BRA `(.L_x_46) ;  /* 0x00000000000c0947 */ /* 0x000fea0003800000 */
[----:B------:R0:W-:Y:S01]  /*1260*/  UTMACMDFLUSH ;  /* 0x00000000000079b7 */ /* 0x0001e20000000000 */
[----:B------:R-:W-:Y:S05]  /*1270*/  @P0 BRA `(.L_x_46) ;  /* 0x0000000000040947 */ /* 0x000fea0003800000 */
[----:B------:R-:W-:-:S04]  /*1280*/  DEPBAR.LE SB0, 0x0 ;  /* 0x000080000000791a */ /* 0x000fc80000000000 */
.L_x_46:
[----:B------:R-:W-:Y:S05]  /*1290*/  WARPSYNC.ALL ;  /* 0x0000000000007948 */ /* 0x000fea0003800000 */
[----:B---3--:R-:W-:Y:S01]  /*12a0*/  BAR.SYNC.DEFER_BLOCKING 0x0 ;  /* 0x0000000000007b1d */ /* 0x008fe20000010000 */
[----:B------:R-:W-:Y:S01]  /*12b0*/  R2UR UR27, R7 ;  /* 0x00000000071b72ca */ /* 0x000fe200000e0000 */
[----:B------:R-:W-:Y:S01]  /*12c0*/  USHF.L.U32 UR26, UR28, 0x8, URZ ;  /* 0x000000081c1a7899 */ /* 0x000fe2000800063f */
[----:B------:R-:W-:Y:S01]  /*12d0*/  IMAD.MOV.U32 R25, RZ, RZ, RZ ;  /* 0x000000ffff197224 */ /* 0x000fe200078e00ff */
[----:B------:R-:W-:Y:S01]  /*12e0*/  USHF.L.U32 UR11, UR29, 0x7, URZ ;  /* 0x000000071d0b7899 */ /* 0x000fe2000800063f */
[----:B------:R-:W-:Y:S01]  /*12f0*/  CS2R R26, SRZ ;  /* 0x00000000001a7805 */ /* 0x000fe2000001ff00 */
[----:B------:R-:W-:Y:S01]  /*1300*/  VOTEU.ALL UP0, P2 ;  /* 0x00000000003f7886 */ /* 0x000fe20001000000 */
[----:B------:R-:W-:Y:S01]  /*1310*/  UMOV UR6, 0x1 ;  /* 0x0000000100067882 */ /* 0x000fe20000000000 */
[----:B------:R-:W-:Y:S01]  /*1320*/  VOTEU.ALL UP1, P2 ;  /* 0x00000000003f7886 */ /* 0x000fe20001020000 */
[----:B------:R-:W-:-:S02]  /*1330*/  CS2R R28, SRZ ;  /* 0x00000000001c7805 */ /* 0x000fc4000001ff00 */
[----:B------:R-:W-:Y:S01]  /*1340*/  CS2R R30, SRZ ;  /* 0x00000000001e7805 */ /* 0x000fe2000001ff00 */
[----:B------:R-:W-:-:S04]  /*1350*/  @!UP0 UIADD3 UR8, -UR6, 0x100000, URZ ;  /* 0x0010000006088890 */ /* 0x000fc8000fffe13f */
[----:B------:R-:W-:Y:S02]  /*1360*/  @!UP0 USHF.L.U32 UR9, UR8, 0xb, URZ ;  /* 0x0000000b08098899 */ /* 0x000fe4000800063f */
[----:B------:R-:W-:Y:S01]  /*1370*/  @!UP0 USHF.L.U32 UR8, UR8, 0x1, URZ ;  /* 0x0000000108088899 */ /* 0x000fe2000800063f */
[----:B------:R-:W-:Y:S01]  /*1380*/  CS2R R32, SRZ ;  /* 0x0000000000207805 */ /* 0x000fe2000001ff00 */
[----:B------:R-:W-:-:S04]  /*1390*/  @!UP0 UIADD3 UR6, -UR6, 0x100000, URZ ;  /* 0x0010000006068890 */ /* 0x000fc8000fffe13f */
[----:B------:R-:W-:Y:S02]  /*13a0*/  @!UP0 USHF.L.U32 UR7, UR6, 0xb, URZ ;  /* 0x0000000b06078899 */ /* 0x000fe4000800063f */
[----:B------:R-:W-:Y:S01]  /*13b0*/  @!UP0 USHF.L.U32 UR6, UR6, 0x1, URZ ;  /* 0x0000000106068899 */ /* 0x000fe2000800063f */
[----:B------:R-:W-:Y:S01]  /*13c0*/  CS2R R34, SRZ ;  /* 0x0000000000227805 */ /* 0x000fe2000001ff00 */
[----:B------:R-:W-:Y:S01]  /*13d0*/  VOTEU.ALL UP0, P2 ;  /* 0x00000000003f7886 */ /* 0x000fe20001000000 */
[----:B------:R-:W-:Y:S02]  /*13e0*/  CS2R R36, SRZ ;  /* 0x0000000000247805 */ /* 0x000fe4000001ff00 */
[----:B------:R-:W-:Y:S02]  /*13f0*/  CS2R R38, SRZ ;  /* 0x0000000000267805 */ /* 0x000fe4000001ff00 */
[----:B------:R-:W-:Y:S02]  /*1400*/  CS2R R40, SRZ ;  /* 0x0000000000287805 */ /* 0x000fe4000001ff00 */
[----:B------:R-:W-:-:S02]  /*1410*/  CS2R R42, SRZ ;  /* 0x00000000002a7805 */ /* 0x000fc4000001ff00 */
[----:B------:R-:W-:Y:S02]  /*1420*/  CS2R R44, SRZ ;  /* 0x00000000002c7805 */ /* 0x000fe4000001ff00 */
[----:B------:R-:W-:Y:S02]  /*1430*/  CS2R R46, SRZ ;  /* 0x00000000002e7805 */ /* 0x000fe4000001ff00 */
[----:B------:R-:W-:Y:S02]  /*1440*/  CS2R R48, SRZ ;  /* 0x0000000000307805 */ /* 0x000fe4000001ff00 */
[----:B------:R-:W-:Y:S01]  /*1450*/  CS2R R50, SRZ ;  /* 0x0000000000327805 */ /* 0x000fe2000001ff00 */
[----:B------:R-:W3:Y:S02]  /*1460*/  FENCE.VIEW.ASYNC.S ;  /* 0x00000000000073c6 */ /* 0x000ee40000000000 */
[----:B---3--:R3:W4:Y:S02]  /*1470*/  @!UP0 SYNCS.EXCH.64 URZ, [UR5+0xc000], UR8 ;  /* 0x00c00008053f85b2 */ /* 0x0087240008000100 */
[----:B----4-:R-:W-:Y:S01]  /*1480*/  BAR.SYNC.DEFER_BLOCKING 0x0 ;  /* 0x0000000000007b1d */ /* 0x010fe20000010000 */
[----:B------:R-:W-:-:S02]  /*1490*/  CS2R R52, SRZ ;  /* 0x0000000000347805 */ /* 0x000fc4000001ff00 */
[----:B------:R-:W-:Y:S02]  /*14a0*/  CS2R R54, SRZ ;  /* 0x0000000000367805 */ /* 0x000fe4000001ff00 */
[----:B------:R-:W-:Y:S02]  /*14b0*/  CS2R R56, SRZ ;  /* 0x0000000000387805 */ /* 0x000fe4000001ff00 */
[----:B------:R-:W-:Y:S02]  /*14c0*/  CS2R R58, SRZ ;  /* 0x00000000003a7805 */ /* 0x000fe4000001ff00 */
[----:B------:R-:W-:Y:S02]  /*14d0*/  CS2R R60, SRZ ;  /* 0x00000000003c7805 */ /* 0x000fe4000001ff00 */
[----:B------:R-:W-:Y:S02]  /*14e0*/  CS2R R62, SRZ ;  /* 0x00000000003e7805 */ /* 0x000fe4000001ff00 */
        /* <DEDUP_REMOVED lines=17> */
[----:B------:R3:W4:Y:S01]  /*1600*/  @!UP1 SYNCS.EXCH.64 URZ, [UR5+0xc008], UR6 ;  /* 0x00c00806053f95b2 */ /* 0x0007220008000100 */
        /* <DEDUP_REMOVED lines=26> */
[----:B------:R-:W-:Y:S01]  /*17b0*/  CS2R R150, SRZ ;  /* 0x0000000000967805 */ /* 0x000fe2000001ff00 */
[----:B----4-:R-:W-:Y:S06]  /*17c0*/  @!P1 BRA `(.L_x_47) ;  /* 0x0000000800189947 */ /* 0x010fec0003800000 */
        /* <DEDUP_REMOVED lines=64> */
[----:B------:R-:W-:Y:S01]  /*1bd0*/  UMOV UR4, URZ ;  /* 0x0000003f00047c82 */ /* 0x000fe20008000000 */
[----:B------:R-:W-:-:S05]  /*1be0*/  UMOV UR10, URZ ;  /* 0x0000003f000a7c82 */ /* 0x000fca0008000000 */
.L_x_49:
[----:B------:R-:W-:Y:S01]  /*1bf0*/  BAR.SYNC.DEFER_BLOCKING 0x0 ;  /* 0x0000000000007b1d */ /* 0x000fe20000010000 */
[----:B------:R-:W-:Y:S01]  /*1c00*/  ULEA UR31, UR4, UR5, 0x3 ;  /* 0x00000005041f7291 */ /* 0x000fe2000f8e183f */
[----:B-1----:R-:W-:Y:S01]  /*1c10*/  @!P2 IMAD.MOV.U32 R2, RZ, RZ, 0x6000 ;  /* 0x00006000ff02a424 */ /* 0x002fe200078e00ff */
[----:B------:R-:W-:Y:S01]  /*1c20*/  ELECT P0, URZ, PT ;  /* 0x00000000003f782f */ /* 0x000fe20003800000 */
[----:B---3--:R-:W-:-:S03]  /*1c30*/  ULEA UR8, UR4, UR5, 0xd ;  /* 0x0000000504087291 */ /* 0x008fc6000f8e683f */
[----:B------:R-:W-:Y:S02]  /*1c40*/  ISETP.LT.U32.AND P0, PT, R6, 0x20, P0 ;  /* 0x000000200600780c */ /* 0x000fe40000701070 */
[----:B------:R-:W-:Y:S01]  /*1c50*/  ELECT P1, URZ, PT ;  /* 0x00000000003f782f */ /* 0x000fe20003820000 */
[----:B------:R-:W-:-:S03]  /*1c60*/  UIADD3 UR8, UR8, 0x8000, URZ ;  /* 0x0000800008087890 */ /* 0x000fc6000fffe03f */
[----:B------:R-:W-:Y:S01]  /*1c70*/  ISETP.LT.U32.AND P1, PT, R6, 0x80, P1 ;  /* 0x000000800600780c */ /* 0x000fe20000f21070 */
[----:B------:R-:W-:Y:S02]  /*1c80*/  ULEA UR17, UR4, UR5, 0xe ;  /* 0x0000000504117291 */ /* 0x000fe4000f8e703f */
[----:B------:R-:W-:Y:S01]  /*1c90*/  ULOP3.LUT UR14, UR27, 0x3, URZ, 0xc0, !UPT ;  /* 0x000000031b0e7892 */ /* 0x000fe2000f8ec03f */
[----:B------:R-:W-:Y:S01]  /*1ca0*/  UMOV UR15, UR10 ;  /* 0x0000000a000f7c82 */ /* 0x000fe20008000000 */
[----:B------:R-:W-:Y:S02]  /*1cb0*/  USHF.R.U32.HI UR30, URZ, 0x4, UR17 ;  /* 0x000000043f1e7899 */ /* 0x000fe40008011611 */
[----:B------:R-:W-:Y:S01]  /*1cc0*/  VOTEU.ANY UP0, P0 ;  /* 0x00000000003f7886 */ /* 0x000fe20000000100 */
[----:B------:R-:W-:Y:S01]  /*1cd0*/  VOTEU.ANY UP2, P0 ;  /* 0x00000000003f7886 */ /* 0x000fe20000040100 */
[----:B------:R-:W-:Y:S01]  /*1ce0*/  ULEA UR12, UR14, UR17, 0xc ;  /* 0x000000110e0c7291 */ /* 0x000fe2000f8e603f */
[----:B------:R1:W-:Y:S02]  /*1cf0*/  @!P2 SYNCS.ARRIVE.TRANS64 RZ, [UR31+0xc000], R2 ;  /* 0x00c00002ffffa9a7 */ /* 0x0003e4000800001f */
[----:B------:R-:W-:Y:S01]  /*1d00*/  @UP0 UIADD3 UR9, UR31, 0xc000, URZ ;  /* 0x0000c0001f090890 */ /* 0x000fe2000fffe03f */
[----:B------:R-:W-:Y:S01]  /*1d10*/  @UP0 UMOV UR6, UR20 ;  /* 0x0000001400060c82 */ /* 0x000fe20008000000 */
[----:B------:R-:W-:Y:S01]  /*1d20*/  @UP0 UMOV UR7, UR21 ;  /* 0x0000001500070c82 */ /* 0x000fe20008000000 */
[----:B------:R-:W-:Y:S01]  /*1d30*/  BAR.SYNC.DEFER_BLOCKING 0x0 ;  /* 0x0000000000007b1d */ /* 0x000fe20000010000 */
[----:B------:R-:W-:Y:S01]  /*1d40*/  ULEA UR14, UR14, UR26, 0x6 ;  /* 0x0000001a0e0e7291 */ /* 0x000fe2000f8e303f */
[----:B-1----:R-:W-:Y:S01]  /*1d50*/  SHF.L.U32 R2, R13, 0x1f, RZ ;  /* 0x0000001f0d027819 */ /* 0x002fe200000006ff */
[----:B------:R-:W-:-:S03]  /*1d60*/  USHF.L.U32 UR16, UR27, 0x6, URZ ;  /* 0x000000061b107899 */ /* 0x000fc6000800063f */
[----:B------:R-:W-:Y:S01]  /*1d70*/  VOTEU.ANY UP1, P1 ;  /* 0x00000000003f7886 */ /* 0x000fe20000820100 */
[----:B------:R-:W-:Y:S01]  /*1d80*/  VOTEU.ANY UP3, P1 ;  /* 0x00000000003f7886 */ /* 0x000fe20000860100 */
[----:B------:R-:W-:Y:S02]  /*1d90*/  USGXT.U32 UR30, UR30, 0xe ;  /* 0x0000000e1e1e789a */ /* 0x000fe40008000000 */
[----:B------:R-:W-:Y:S02]  /*1da0*/  ULOP3.LUT UR16, UR16, 0x100, URZ, 0xc0, !UPT ;  /* 0x0000010010107892 */ /* 0x000fe4000f8ec03f */
[----:B------:R-:W-:Y:S01]  /*1db0*/  @UP1 UIADD3 UR13, UR31, 0xc000, URZ ;  /* 0x0000c0001f0d1890 */ /* 0x000fe2000fffe03f */
[----:B------:R-:W-:Y:S01]  /*1dc0*/  @UP1 UMOV UR18, UR22 ;  /* 0x0000001600121c82 */ /* 0x000fe20008000000 */
[----:B------:R-:W-:Y:S01]  /*1dd0*/  @UP1 UMOV UR19, UR23 ;  /* 0x0000001700131c82 */ /* 0x000fe20008000000 */
[----:B------:R-:W-:Y:S01]  /*1de0*/  ULEA.HI UR16, UR8, UR16, URZ, 0x1c ;  /* 0x0000001008107291 */ /* 0x000fe2000f8fe03f */
[----:B------:R-:W-:-:S03]  /*1df0*/  UMOV UR17, 0x80000020 ;  /* 0x8000002000117882 */ /* 0x000fc60000000000 */
[----:B------:R-:W-:Y:S01]  /*1e00*/  ULOP3.LUT UR16, UR16, 0x3fff, URZ, 0xc0, !UPT ;  /* 0x00003fff10107892 */ /* 0x000fe2000f8ec03f */
[----:B------:R1:W-:Y:S01]  /*1e10*/  @UP2 UTMALDG.2D [UR8], [UR6] ;  /* 0x00000008060025b4 */ /* 0x0003e20008008000 */
[----:B------:R3:W-:Y:S06]  /*1e20*/  MEMBAR.ALL.CTA ;  /* 0x0000000000007992 */ /* 0x0007ec0000008000 */
[----:B---3--:R-:W3:Y:S01]  /*1e30*/  FENCE.VIEW.ASYNC.S ;  /* 0x00000000000073c6 */ /* 0x008ee20000000000 */
[----:B-1----:R-:W-:Y:S01]  /*1e40*/  ULOP3.LUT UR6, UR30, 0x1000000, URZ, 0xfc, !UPT ;  /* 0x010000001e067892 */ /* 0x002fe2000f8efc3f */
[----:B---3--:R-:W-:Y:S06]  /*1e50*/  BAR.SYNC.DEFER_BLOCKING 0x0 ;  /* 0x0000000000007b1d */ /* 0x008fec0000010000 */
[----:B------:R1:W-:Y:S02]  /*1e60*/  @UP3 UTMALDG.2D [UR12], [UR18] ;  /* 0x0000000c120035b4 */ /* 0x0003e40008008000 */
[----:B------:R-:W-:Y:S06]  /*1e70*/  BAR.SYNC.DEFER_BLOCKING 0x0 ;  /* 0x0000000000007b1d */ /* 0x000fec0000010000 */
[----:B-1----:R-:W-:Y:S01]  /*1e80*/  UMOV UR18, UR6 ;  /* 0x0000000600127c82 */ /* 0x002fe20008000000 */
[----:B------:R-:W-:Y:S01]  /*1e90*/  UMOV UR19, 0x40000040 ;  /* 0x4000004000137882 */ /* 0x000fe20000000000 */
[----:B------:R-:W1:Y:S02]  /*1ea0*/  SYNCS.PHASECHK.TRANS64.TRYWAIT P0, [UR31+0xc000], R2 ;  /* 0x00c00002ff0075a7 */ /* 0x000e64000800015f */
[----:B-1----:R-:W-:Y:S05]  /*1eb0*/  @!P0 BRA `(.L_x_48) ;  /* 0x0000000800348947 */ /* 0x002fea0003800000 */
.L_x_50:
[----:B------:R-:W-:Y:S02]  /*1ec0*/  WARPGROUP.DEPBAR.LE gsb0, 0x0 ;  /* 0x00008000000079c5 */ /* 0x000fe40000010000 */
[----:B------:R-:W-:Y:S01]  /*1ed0*/  WARPGROUP.ARRIVE ;  /* 0x00000000000079c5 */ /* 0x000fe20000000000 */
[----:B------:R-:W1:Y:S01]  /*1ee0*/  LDC R2, c[0x0][0x230] ;  /* 0x00008c00ff027b82 */ /* 0x000e620000000800 */
[----:B------:R-:W-:Y:S01]  /*1ef0*/  UIADD3 UR10, UR10, 0x20, URZ ;  /* 0x000000200a0a7890 */ /* 0x000fe2000fffe03f */
[----:B------:R-:W-:Y:S01]  /*1f00*/  UMOV UR14, 0x1000080 ;  /* 0x01000080000e7882 */ /* 0x000fe20000000000 */
[----:B------:R-:W-:Y:S02]  /*1f10*/  UMOV UR15, 0x40000040 ;  /* 0x40000040000f7882 */ /* 0x000fe40000000000 */
[----:B------:R-:W-:Y:S01]  /*1f20*/  HGMMA.64x256x16.F32.BF16 R24, gdesc[UR16].tnspB, R24 ;  /* 0x43e00000101879f0 */ /* 0x000fe20008701818 */
[----:B------:R-:W-:Y:S01]  /*1f30*/  UMOV UR6, UR30 ;  /* 0x0000001e00067c82 */ /* 0x000fe20008000000 */
[----:B------:R-:W-:Y:S01]  /*1f40*/  UMOV UR7, URZ ;  /* 0x0000003f00077c82 */ /* 0x000fe20008000000 */
[----:B------:R-:W-:-:S02]  /*1f50*/  UIADD3 UR4, UR4, 0x1, URZ ;  /* 0x0000000104047890 */ /* 0x000fc4000fffe03f */
[----:B------:R-:W-:Y:S01]  /*1f60*/  UIADD3.64 UR14, UR6, UR14, URZ ;  /* 0x0000000e060e7297 */ /* 0x000fe2000fffe03f */
[----:B------:R-:W-:Y:S01]  /*1f70*/  UMOV UR12, 0xfffffffe ;  /* 0xfffffffe000c7882 */ /* 0x000fe20000000000 */
[----:B------:R-:W-:Y:S01]  /*1f80*/  UMOV UR13, 0x7fffffdf ;  /* 0x7fffffdf000d7882 */ /* 0x000fe20000000000 */
[----:B------:R-:W-:Y:S01]  /*1f90*/  UMOV UR6, UR16 ;  /* 0x0000001000067c82 */ /* 0x000fe20008000000 */
[----:B------:R-:W-:Y:S01]  /*1fa0*/  UMOV UR7, URZ ;  /* 0x0000003f00077c82 */ /* 0x000fe20008000000 */
[----:B------:R-:W-:Y:S02]  /*1fb0*/  UISETP.NE.U32.AND UP0, UPT, UR4, 0x2, UPT ;  /* 0x000000020400788c */ /* 0x000fe4000bf05070 */
[----:B------:R-:W-:Y:S02]  /*1fc0*/  UIADD3.64 UR12, UR6, -UR12, URZ ;  /* 0x8000000c060c7297 */ /* 0x000fe4000fffe03f */
[----:B------:R-:W-:Y:S02]  /*1fd0*/  USEL UR6, URZ, 0x1, UP0 ;  /* 0x000000013f067887 */ /* 0x000fe40008000000 */
[----:B------:R-:W-:Y:S01]  /*1fe0*/  USEL UR4, UR4, URZ, UP0 ;  /* 0x0000003f04047287 */ /* 0x000fe20008000000 */
[----:B-1----:R-:W-:-:S03]  /*1ff0*/  ISETP.LE.AND P0, PT, R2, UR10, PT ;  /* 0x0000000a02007c0c */ /* 0x002fc6000bf03270 */
[----:B------:R-:W-:-:S08]  /*2000*/  LOP3.LUT R13, R13, UR6, RZ, 0x3c, !PT ;  /* 0x000000060d0d7c12 */ /* 0x000fd0000f8e3cff */
[----:B------:R-:W-:Y:S02]  /*2010*/  HGMMA.64x256x16.F32.BF16 R24, gdesc[UR12].tnspB, R24, gsb0 ;  /* 0x43e000000c1879f0 */ /* 0x000fe40008001818 */
[----:B------:R-:W-:Y:S05]  /*2020*/  @!P0 BRA `(.L_x_49) ;  /* 0xfffffff800f08947 */ /* 0x000fea000383ffff */
.L_x_47:
[----:B------:R-:W-:Y:S02]  /*2030*/  WARPGROUP.DEPBAR.LE gsb0, 0x0 ;  /* 0x00008000000079c5 */ /* 0x000fe40000010000 */
[----:B------:R-:W-:Y:S01]  /*2040*/  BAR.SYNC.DEFER_BLOCKING 0x0 ;  /* 0x0000000000007b1d */ /* 0x000fe20000010000 */
[C---:B-1----:R-:W-:Y:S01]  /*2050*/  IMAD.SHL.U32 R2, R0.reuse, 0x80, RZ ;  /* 0x0000008000027824 */ /* 0x042fe200078e00ff */
[----:B------:R-:W-:Y:S01]  /*2060*/  F2FP.BF16.F32.PACK_AB R24, R25, R24 ;  /* 0x000000181918723e */ /* 0x000fe200000010ff */
[----:B------:R-:W-:Y:S01]  /*2070*/  IMAD.SHL.U32 R3, R0, 0x10, RZ ;  /* 0x0000001000037824 */ /* 0x000fe200078e00ff */
[----:B------:R-:W-:Y:S02]  /*2080*/  F2FP.BF16.F32.PACK_AB R25, R27, R26 ;  /* 0x0000001a1b19723e */ /* 0x000fe400000010ff */
[----:B------:R-:W-:Y:S02]  /*2090*/  ELECT P0, URZ, PT ;  /* 0x00000000003f782f */ /* 0x000fe40003800000 */
[----:B------:R-:W-:Y:S01]  /*20a0*/  LOP3.LUT R2, R2, 0x780, RZ, 0xc0, !PT ;  /* 0x0000078002027812 */ /* 0x000fe200078ec0ff */
[----:B------:R-:W-:Y:S01]  /*20b0*/  ULOP3.LUT UR27, UR27, 0x3, URZ, 0xc0, !UPT ;  /* 0x000000031b1b7892 */ /* 0x000fe2000f8ec03f */
[----:B------:R-:W-:Y:S01]  /*20c0*/  F2FP.BF16.F32.PACK_AB R56, R57, R56 ;  /* 0x000000383938723e */ /* 0x000fe200000010ff */
[----:B------:R-:W-:Y:S01]  /*20d0*/  UMOV UR10, UR11 ;  /* 0x0000000b000a7c82 */ /* 0x000fe20008000000 */
[----:B------:R-:W-:Y:S01]  /*20e0*/  LOP3.LUT R3, R2, 0x70, R3, 0xf8, !PT ;  /* 0x0000007002037812 */ /* 0x000fe200078ef803 */
[----:B---3--:R-:W-:Y:S01]  /*20f0*/  ULEA UR8, UR27, UR5, 0xe ;  /* 0x000000051b087291 */ /* 0x008fe2000f8e703f */
[----:B------:R-:W-:Y:S01]  /*2100*/  F2FP.BF16.F32.PACK_AB R26, R29, R28 ;  /* 0x0000001c1d1a723e */ /* 0x000fe200000010ff */
[----:B------:R-:W-:Y:S01]  /*2110*/  ULEA UR9, UR27, UR26, 0x6 ;  /* 0x0000001a1b097291 */ /* 0x000fe2000f8e303f */
[----:B------:R-:W-:Y:S01]  /*2120*/  LOP3.LUT R3, R3, 0x10, R0, 0x78, !PT ;  /* 0x0000001003037812 */ /* 0x000fe200078e7800 */
[----:B------:R-:W-:Y:S01]  /*2130*/  IMAD.SHL.U32 R0, R0, 0x40, RZ ;  /* 0x0000004000007824 */ /* 0x000fe200078e00ff */
[----:B------:R-:W-:-:S02]  /*2140*/  F2FP.BF16.F32.PACK_AB R27, R31, R30 ;  /* 0x0000001e1f1b723e */ /* 0x000fc400000010ff */
[----:B------:R-:W-:Y:S02]  /*2150*/  F2FP.BF16.F32.PACK_AB R57, R59, R58 ;  /* 0x0000003a3b39723e */ /* 0x000fe400000010ff */
[----:B------:R-:W-:Y:S02]  /*2160*/  LOP3.LUT R0, R3, 0x3800, R0, 0xf8, !PT ;  /* 0x0000380003007812 */ /* 0x000fe400078ef800 */
[----:B------:R-:W-:Y:S01]  /*2170*/  F2FP.BF16.F32.PACK_AB R88, R89, R88 ;  /* 0x000000585958723e */ /* 0x000fe200000010ff */
[----:B------:R-:W1:Y:S02]  /*2180*/  @!P2 SYNCS.CCTL.IV [UR5+0xc000] ;  /* 0x00c00000ff00a9b1 */ /* 0x000e640008000005 */
[----:B-1----:R-:W-:Y:S01]  /*2190*/  BAR.SYNC.DEFER_BLOCKING 0x0 ;  /* 0x0000000000007b1d */ /* 0x002fe20000010000 */
[C---:B------:R-:W-:Y:S01]  /*21a0*/  LOP3.LUT R3, R0.reuse, 0x20, RZ, 0x3c, !PT ;  /* 0x0000002000037812 */ /* 0x040fe200078e3cff */
[----:B------:R-:W-:Y:S01]  /*21b0*/  VIADD R2, R0, UR5 ;  /* 0x0000000500027c36 */ /* 0x000fe20008000000 */
[----:B------:R-:W-:-:S02]  /*21c0*/  F2FP.BF16.F32.PACK_AB R58, R61, R60 ;  /* 0x0000003c3d3a723e */ /* 0x000fc400000010ff */
[----:B------:R-:W-:Y:S01]  /*21d0*/  F2FP.BF16.F32.PACK_AB R59, R63, R62 ;  /* 0x0000003e3f3b723e */ /* 0x000fe200000010ff */
[----:B------:R-:W-:Y:S01]  /*21e0*/  VIADD R3, R3, UR5 ;  /* 0x0000000503037c36 */ /* 0x000fe20008000000 */
[----:B------:R-:W-:Y:S02]  /*21f0*/  F2FP.BF16.F32.PACK_AB R89, R91, R90 ;  /* 0x0000005a5b59723e */ /* 0x000fe400000010ff */
[----:B------:R-:W-:Y:S02]  /*2200*/  F2FP.BF16.F32.PACK_AB R120, R121, R120 ;  /* 0x000000787978723e */ /* 0x000fe400000010ff */
[----:B------:R-:W-:Y:S02]  /*2210*/  F2FP.BF16.F32.PACK_AB R32, R33, R32 ;  /* 0x000000202120723e */ /* 0x000fe400000010ff */
[----:B------:R-:W-:Y:S02]  /*2220*/  F2FP.BF16.F32.PACK_AB R90, R93, R92 ;  /* 0x0000005c5d5a723e */ /* 0x000fe400000010ff */
[----:B------:R-:W-:-:S02]  /*2230*/  F2FP.BF16.F32.PACK_AB R91, R95, R94 ;  /* 0x0000005e5f5b723e */ /* 0x000fc400000010ff */
[----:B------:R-:W-:Y:S02]  /*2240*/  F2FP.BF16.F32.PACK_AB R121, R123, R122 ;  /* 0x0000007a7b79723e */ /* 0x000fe400000010ff */
[----:B------:R-:W-:Y:S02]  /*2250*/  F2FP.BF16.F32.PACK_AB R33, R35, R34 ;  /* 0x000000222321723e */ /* 0x000fe400000010ff */
[----:B------:R-:W-:Y:S02]  /*2260*/  F2FP.BF16.F32.PACK_AB R64, R65, R64 ;  /* 0x000000404140723e */ /* 0x000fe400000010ff */
[----:B------:R-:W-:Y:S01]  /*2270*/  F2FP.BF16.F32.PACK_AB R122, R125, R124 ;  /* 0x0000007c7d7a723e */ /* 0x000fe200000010ff */
[----:B------:R-:W1:Y:S02]  /*2280*/  @!P2 SYNCS.CCTL.IV [UR5+0xc008] ;  /* 0x00c00800ff00a9b1 */ /* 0x000e640008000005 */
[----:B-1----:R-:W-:Y:S01]  /*2290*/  BAR.SYNC.DEFER_BLOCKING 0x0 ;  /* 0x0000000000007b1d */ /* 0x002fe20000010000 */
[----:B------:R-:W-:-:S02]  /*22a0*/  F2FP.BF16.F32.PACK_AB R123, R127, R126 ;  /* 0x0000007e7f7b723e */ /* 0x000fc400000010ff */
[----:B------:R-:W-:Y:S02]  /*22b0*/  LOP3.LUT R4, R0, 0x40, RZ, 0x3c, !PT ;  /* 0x0000004000047812 */ /* 0x000fe400078e3cff */
[----:B------:R-:W-:Y:S02]  /*22c0*/  F2FP.BF16.F32.PACK_AB R34, R37, R36 ;  /* 0x000000242522723e */ /* 0x000fe400000010ff */
[----:B------:R-:W-:Y:S01]  /*22d0*/  F2FP.BF16.F32.PACK_AB R35, R39, R38 ;  /* 0x000000262723723e */ /* 0x000fe200000010ff */
[----:B------:R-:W-:Y:S01]  /*22e0*/  VIADD R4, R4, UR5 ;  /* 0x0000000504047c36 */ /* 0x000fe20008000000 */
[----:B------:R-:W-:Y:S02]  /*22f0*/  F2FP.BF16.F32.PACK_AB R65, R67, R66 ;  /* 0x000000424341723e */ /* 0x000fe400000010ff */
[----:B------:R-:W-:Y:S02]  /*2300*/  F2FP.BF16.F32.PACK_AB R96, R97, R96 ;  /* 0x000000606160723e */ /* 0x000fe400000010ff */
[----:B------:R-:W-:-:S02]  /*2310*/  F2FP.BF16.F32.PACK_AB R66, R69, R68 ;  /* 0x000000444542723e */ /* 0x000fc400000010ff */
[----:B------:R-:W-:Y:S02]  /*2320*/  F2FP.BF16.F32.PACK_AB R67, R71, R70 ;  /* 0x000000464743723e */ /* 0x000fe400000010ff */
[----:B------:R-:W-:Y:S02]  /*2330*/  F2FP.BF16.F32.PACK_AB R97, R99, R98 ;  /* 0x000000626361723e */ /* 0x000fe400000010ff */
[----:B------:R-:W-:Y:S02]  /*2340*/  F2FP.BF16.F32.PACK_AB R128, R129, R128 ;  /* 0x000000808180723e */ /* 0x000fe400000010ff */
[----:B------:R-:W-:Y:S02]  /*2350*/  F2FP.BF16.F32.PACK_AB R40, R41, R40 ;  /* 0x000000282928723e */ /* 0x000fe400000010ff */
[----:B------:R-:W-:Y:S01]  /*2360*/  F2FP.BF16.F32.PACK_AB R98, R101, R100 ;  /* 0x000000646562723e */ /* 0x000fe200000010ff */
[----:B------:R-:W-:Y:S01]  /*2370*/  STSM.16.M88.4 [R2], R24 ;  /* 0x0000001802007844 */ /* 0x000fe20000000200 */
[----:B------:R-:W-:-:S02]  /*2380*/  F2FP.BF16.F32.PACK_AB R99, R103, R102 ;  /* 0x000000666763723e */ /* 0x000fc400000010ff */
[----:B------:R-:W-:Y:S01]  /*2390*/  F2FP.BF16.F32.PACK_AB R129, R131, R130 ;  /* 0x000000828381723e */ /* 0x000fe200000010ff */
[----:B------:R-:W-:Y:S01]  /*23a0*/  STSM.16.M88.4 [R2+0x4000], R56 ;  /* 0x0040003802007844 */ /* 0x000fe20000000200 */
[----:B------:R-:W-:Y:S02]  /*23b0*/  F2FP.BF16.F32.PACK_AB R41, R43, R42 ;  /* 0x0000002a2b29723e */ /* 0x000fe400000010ff */
[----:B------:R-:W-:Y:S01]  /*23c0*/  F2FP.BF16.F32.PACK_AB R72, R73, R72 ;  /* 0x000000484948723e */ /* 0x000fe200000010ff */
[----:B------:R-:W-:Y:S01]  /*23d0*/  STSM.16.M88.4 [R2+0x8000], R88 ;  /* 0x0080005802007844 */ /* 0x000fe20000000200 */
[----:B------:R-:W-:Y:S02]  /*23e0*/  F2FP.BF16.F32.PACK_AB R130, R133, R132 ;  /* 0x000000848582723e */ /* 0x000fe400000010ff */
[----:B------:R-:W-:Y:S01]  /*23f0*/  F2FP.BF16.F32.PACK_AB R131, R135, R134 ;  /* 0x000000868783723e */ /* 0x000fe200000010ff */
[----:B------:R-:W-:Y:S01]  /*2400*/  STSM.16.M88.4 [R2+0xc000], R120 ;  /* 0x00c0007802007844 */ /* 0x000fe20000000200 */
[----:B------:R-:W-:-:S02]  /*2410*/  LOP3.LUT R0, R0, 0x60, RZ, 0x3c, !PT ;  /* 0x0000006000007812 */ /* 0x000fc400078e3cff */
[----:B------:R-:W-:Y:S01]  /*2420*/  F2FP.BF16.F32.PACK_AB R42, R45, R44 ;  /* 0x0000002c2d2a723e */ /* 0x000fe200000010ff */
[----:B------:R-:W-:Y:S01]  /*2430*/  STSM.16.M88.4 [R3], R32 ;  /* 0x0000002003007844 */ /* 0x000fe20000000200 */
[----:B------:R-:W-:Y:S01]  /*2440*/  F2FP.BF16.F32.PACK_AB R43, R47, R46 ;  /* 0x0000002e2f2b723e */ /* 0x000fe200000010ff */
[----:B------:R-:W-:Y:S01]  /*2450*/  VIADD R0, R0, UR5 ;  /* 0x0000000500007c36 */ /* 0x000fe20008000000 */
[----:B------:R-:W-:Y:S01]  /*2460*/  F2FP.BF16.F32.PACK_AB R73, R75, R74 ;  /* 0x0000004a4b49723e */ /* 0x000fe200000010ff */
[----:B------:R-:W-:Y:S01]  /*2470*/  STSM.16.M88.4 [R3+0x4000], R64 ;  /* 0x0040004003007844 */ /* 0x000fe20000000200 */
[----:B------:R-:W-:Y:S02]  /*2480*/  F2FP.BF16.F32.PACK_AB R104, R105, R104 ;  /* 0x000000686968723e */ /* 0x000fe400000010ff */
[----:B------:R-:W-:Y:S01]  /*2490*/  F2FP.BF16.F32.PACK_AB R74, R77, R76 ;  /* 0x0000004c4d4a723e */ /* 0x000fe200000010ff */
[----:B------:R-:W-:Y:S01]  /*24a0*/  STSM.16.M88.4 [R3+0x8000], R96 ;  /* 0x0080006003007844 */ /* 0x000fe20000000200 */
[----:B------:R-:W-:-:S02]  /*24b0*/  F2FP.BF16.F32.PACK_AB R75, R79, R78 ;  /* 0x0000004e4f4b723e */ /* 0x000fc400000010ff */
[----:B------:R-:W-:Y:S01]  /*24c0*/  F2FP.BF16.F32.PACK_AB R105, R107, R106 ;  /* 0x0000006a6b69723e */ /* 0x000fe200000010ff */
[----:B------:R-:W-:Y:S01]  /*24d0*/  STSM.16.M88.4 [R3+0xc000], R128 ;  /* 0x00c0008003007844 */ /* 0x000fe20000000200 */
[----:B------:R-:W-:Y:S02]  /*24e0*/  F2FP.BF16.F32.PACK_AB R136, R137, R136 ;  /* 0x000000888988723e */ /* 0x000fe400000010ff */
[----:B------:R-:W-:Y:S01]  /*24f0*/  F2FP.BF16.F32.PACK_AB R48, R49, R48 ;  /* 0x000000303130723e */ /* 0x000fe200000010ff */
[----:B------:R-:W-:Y:S01]  /*2500*/  STSM.16.M88.4 [R4], R40 ;  /* 0x0000002804007844 */ /* 0x000fe20000000200 */
[----:B------:R-:W-:Y:S02]  /*2510*/  F2FP.BF16.F32.PACK_AB R106, R109, R108 ;  /* 0x0000006c6d6a723e */ /* 0x000fe400000010ff */
[----:B------:R-:W-:Y:S01]  /*2520*/  F2FP.BF16.F32.PACK_AB R107, R111, R110 ;  /* 0x0000006e6f6b723e */ /* 0x000fe200000010ff */
[----:B------:R-:W-:Y:S01]  /*2530*/  STSM.16.M88.4 [R4+0x4000], R72 ;  /* 0x0040004804007844 */ /* 0x000fe20000000200 */
[----:B------:R-:W-:-:S02]  /*2540*/  F2FP.BF16.F32.PACK_AB R137, R139, R138 ;  /* 0x0000008a8b89723e */ /* 0x000fc400000010ff */
[----:B------:R-:W-:Y:S01]  /*2550*/  F2FP.BF16.F32.PACK_AB R49, R51, R50 ;  /* 0x000000323331723e */ /* 0x000fe200000010ff */
[----:B------:R-:W-:Y:S01]  /*2560*/  STSM.16.M88.4 [R4+0x8000], R104 ;  /* 0x0080006804007844 */ /* 0x000fe20000000200 */
[----:B------:R-:W-:Y:S02]  /*2570*/  F2FP.BF16.F32.PACK_AB R80, R81, R80 ;  /* 0x000000505150723e */ /* 0x000fe400000010ff */
[----:B------:R-:W-:Y:S02]  /*2580*/  F2FP.BF16.F32.PACK_AB R138, R141, R140 ;  /* 0x0000008c8d8a723e */ /* 0x000fe400000010ff */
[----:B------:R-:W-:Y:S02]  /*2590*/  F2FP.BF16.F32.PACK_AB R139, R143, R142 ;  /* 0x0000008e8f8b723e */ /* 0x000fe400000010ff */
[----:B------:R-:W-:Y:S02]  /*25a0*/  F2FP.BF16.F32.PACK_AB R50, R53, R52 ;  /* 0x000000343532723e */ /* 0x000fe400000010ff */
[----:B------:R-:W-:Y:S01]  /*25b0*/  F2FP.BF16.F32.PACK_AB R51, R55, R54 ;  /* 0x000000363733723e */ /* 0x000fe200000010ff */
[----:B------:R-:W-:Y:S01]  /*25c0*/  STSM.16.M88.4 [R4+0xc000], R136 ;  /* 0x00c0008804007844 */ /* 0x000fe20000000200 */
[----:B------:R-:W-:-:S02]  /*25d0*/  F2FP.BF16.F32.PACK_AB R81, R83, R82 ;  /* 0x000000525351723e */ /* 0x000fc400000010ff */
[----:B------:R-:W-:Y:S01]  /*25e0*/  F2FP.BF16.F32.PACK_AB R112, R113, R112 ;  /* 0x000000707170723e */ /* 0x000fe200000010ff */
[----:B------:R-:W-:Y:S01]  /*25f0*/  STSM.16.M88.4 [R0], R48 ;  /* 0x0000003000007844 */ /* 0x000fe20000000200 */
[----:B------:R-:W-:Y:S02]  /*2600*/  F2FP.BF16.F32.PACK_AB R82, R85, R84 ;  /* 0x000000545552723e */ /* 0x000fe400000010ff */
[----:B------:R-:W-:Y:S02]  /*2610*/  F2FP.BF16.F32.PACK_AB R83, R87, R86 ;  /* 0x000000565753723e */ /* 0x000fe400000010ff */
[----:B------:R-:W-:Y:S02]  /*2620*/  F2FP.BF16.F32.PACK_AB R113, R115, R114 ;  /* 0x000000727371723e */ /* 0x000fe400000010ff */
[----:B------:R-:W-:Y:S01]  /*2630*/  F2FP.BF16.F32.PACK_AB R144, R145, R144 ;  /* 0x000000909190723e */ /* 0x000fe200000010ff */
[----:B------:R-:W-:Y:S01]  /*2640*/  STSM.16.M88.4 [R0+0x4000], R80 ;  /* 0x0040005000007844 */ /* 0x000fe20000000200 */
[----:B------:R-:W-:-:S02]  /*2650*/  F2FP.BF16.F32.PACK_AB R114, R117, R116 ;  /* 0x000000747572723e */ /* 0x000fc400000010ff */
[----:B------:R-:W-:Y:S02]  /*2660*/  F2FP.BF16.F32.PACK_AB R115, R119, R118 ;  /* 0x000000767773723e */ /* 0x000fe400000010ff */
[----:B------:R-:W-:Y:S02]  /*2670*/  F2FP.BF16.F32.PACK_AB R145, R147, R146 ;  /* 0x000000929391723e */ /* 0x000fe400000010ff */
[----:B------:R-:W-:Y:S01]  /*2680*/  F2FP.BF16.F32.PACK_AB R146, R149, R148 ;  /* 0x000000949592723e */ /* 0x000fe200000010ff */
[----:B------:R-:W-:Y:S01]  /*2690*/  STSM.16.M88.4 [R0+0x8000], R112 ;  /* 0x0080007000007844 */ /* 0x000fe20000000200 */
[----:B------:R-:W-:Y:S02]  /*26a0*/  F2FP.BF16.F32.PACK_AB R147, R151, R150 ;  /* 0x000000969793723e */ /* 0x000fe400000010ff */
[----:B------:R-:W-:-:S03]  /*26b0*/  ISETP.LT.U32.AND P0, PT, R6, 0x80, P0 ;  /* 0x000000800600780c */ /* 0x000fc60000701070 */
[----:B------:R-:W-:Y:S01]  /*26c0*/  STSM.16.M88.4 [R0+0xc000], R144 ;  /* 0x00c0009000007844 */ /* 0x000fe20000000200 */
[----:B------:R1:W-:Y:S06]  /*26d0*/  MEMBAR.ALL.CTA ;  /* 0x0000000000007992 */ /* 0x0003ec0000008000 */
[----:B-1----:R-:W1:Y:S03]  /*26e0*/  FENCE.VIEW.ASYNC.S ;  /* 0x00000000000073c6 */ /* 0x002e660000000000 */
[----:B-1----:R-:W-:Y:S01]  /*26f0*/  VOTEU.ANY UP0, P0 ;  /* 0x00000000003f7886 */ /* 0x002fe20000000100 */
[----:B------:R-:W-:-:S04]  /*2700*/  VOTEU.ANY UP1, P0 ;  /* 0x00000000003f7886 */ /* 0x000fc80000020100 */
[----:B------:R-:W-:Y:S01]  /*2710*/  @UP0 UMOV UR6, UR24 ;  /* 0x0000001800060c82 */ /* 0x000fe20008000000 */
[----:B------:R-:W-:Y:S01]  /*2720*/  @UP0 UMOV UR7, UR25 ;  /* 0x0000001900070c82 */ /* 0x000fe20008000000 */
[----:B------:R-:W-:Y:S06]  /*2730*/  BAR.SYNC.DEFER_BLOCKING 0x0 ;  /* 0x0000000000007b1d */ /* 0x000fec0000010000 */
[----:B------:R1:W-:Y:S01]  /*2740*/  @UP1 UTMASTG.2D [UR8], [UR6] ;  /* 0x00000008060013b5 */ /* 0x0003e20008008000 */
[----:B------:R0:W-:Y:S01]  /*2750*/  UTMACMDFLUSH ;  /* 0x00000000000079b7 */ /* 0x0001e20000000000 */
[----:B------:R-:W-:-:S04]  /*2760*/  DEPBAR.LE SB0, 0x0 ;  /* 0x000080000000791a */ /* 0x000fc80000000000 */
[----:B------:R-:W-:Y:S06]  /*2770*/  BAR.SYNC.DEFER_BLOCKING 0x0 ;  /* 0x0000000000007b1d */ /* 0x000fec0000010000 */
[----:B-1----:R-:W-:Y:S05]  /*2780*/  EXIT ;  /* 0x000000000000794d */ /* 0x002fea0003800000 */
.L_x_48:
[----:B------:R-:W1:Y:S02]  /*2790*/  SYNCS.PHASECHK.TRANS64.TRYWAIT P0, [UR31+0xc000], R2 ;  /* 0x00c00002ff0075a7 */ /* 0x000e64000800015f */
[----:B-1----:R-:W-:Y:S05]  /*27a0*/  @!P0 BRA `(.L_x_48) ;  /* 0xfffffffc00f88947 */ /* 0x002fea000383ffff */
[----:B------:R-:W-:Y:S05]  /*27b0*/  BRA `(.L_x_50) ;  /* 0xfffffff400c07947 */ /* 0x000fea000383ffff */
.L_x_51:
[----:B------:R-:W-:-:S00]  /*27c0*/  BRA `(.L_x_51) ;  /* 0xfffffffc00fc7947 */ /* 0x000fc0000383ffff */
[----:B------:R-:W-:-:S00]  /*27d0*/  NOP ;  /* 0x0000000000007918 */ /* 0x000fc00000000000 */
        /* <DEDUP_REMOVED lines=10> */
.L_x_52:


//--------------------- .nv.shared.gluon_wgmma    --------------------------
	.section	.nv.shared.gluon_wgmma,"aw",@nobits
	.sectionflags	@""
	.align	16
	.zero		1024


//--------------------- .nv.shared.reserved.0     --------------------------
	.section	.nv.shared.reserved.0,"aw",@nobits
	.weak		__nv_reservedSMEM_offset_0_alias
	.size		__nv_reservedSMEM_offset_0_alias, 0, 0
	.other		__nv_reservedSMEM_offset_0_alias,@"STO_CUDA_RESERVED_SHARED STV_DEFAULT"
__nv_reservedSMEM_offset_0_alias:
	.zero		0


//--------------------- .nv.constant0.gluon_wgmma --------------------------
	.section	.nv.constant0.gluon_wgmma,"a",@progbits
	.sectionflags	@""
	.align	4
.nv.constant0.gluon_wgmma:
	.zero		608


//--------------------- SYMBOLS --------------------------

	.type		.nv.reservedSmem.offset0,@object
	.size		.nv.reservedSmem.offset0,0x4
